//
// Generated by NVIDIA NVVM Compiler
//
// Compiler Build ID: CL-36424714
// Cuda compilation tools, release 13.0, V13.0.88
// Based on NVVM 20.0.0
//

.version 9.0
.target sm_100
.address_size 64

	// .globl	danpart
.func  (.param .align 16 .b8 func_retval0[16]) __internal_trig_reduction_slowpathd
(
	.param .b64 __internal_trig_reduction_slowpathd_param_0
)
;
.global .align 4 .b8 __cudart_i2opi_f[24] = {65, 144, 67, 60, 153, 149, 98, 219, 192, 221, 52, 245, 209, 87, 39, 252, 41, 21, 68, 78, 110, 131, 249, 162};
.global .align 8 .b8 __cudart_i2opi_d[144] = {8, 93, 141, 31, 177, 95, 251, 107, 234, 146, 82, 138, 247, 57, 7, 61, 123, 241, 229, 235, 199, 186, 39, 117, 45, 234, 95, 158, 102, 63, 70, 79, 183, 9, 203, 39, 207, 126, 54, 109, 31, 109, 10, 90, 139, 17, 47, 239, 15, 152, 5, 222, 255, 151, 248, 31, 59, 40, 249, 189, 139, 95, 132, 156, 244, 57, 83, 131, 57, 214, 145, 57, 65, 126, 95, 180, 38, 112, 156, 233, 132, 68, 187, 46, 245, 53, 130, 232, 62, 167, 41, 177, 28, 235, 29, 254, 28, 146, 209, 9, 234, 46, 73, 6, 224, 210, 77, 66, 58, 110, 36, 183, 97, 197, 187, 222, 171, 99, 81, 254, 65, 144, 67, 60, 153, 149, 98, 219, 192, 221, 52, 245, 209, 87, 39, 252, 41, 21, 68, 78, 110, 131, 249, 162};
.global .align 16 .b8 __cudart_sin_cos_coeffs[128] = {70, 210, 176, 44, 241, 229, 90, 190, 146, 227, 172, 105, 227, 29, 199, 62, 161, 98, 219, 25, 160, 1, 42, 191, 24, 8, 17, 17, 17, 17, 129, 63, 84, 85, 85, 85, 85, 85, 197, 191, 0, 0, 0, 0, 0, 0, 0, 0, 0, 0, 0, 0, 0, 0, 0, 0, 100, 129, 253, 32, 131, 255, 168, 189, 40, 133, 239, 193, 167, 238, 33, 62, 217, 230, 6, 142, 79, 126, 146, 190, 233, 188, 221, 25, 160, 1, 250, 62, 71, 93, 193, 22, 108, 193, 86, 191, 81, 85, 85, 85, 85, 85, 165, 63, 0, 0, 0, 0, 0, 0, 224, 191, 0, 0, 0, 0, 0, 0, 240, 63};

.visible .entry danpart(
	.param .u64 .ptr .align 1 danpart_param_0,
	.param .u64 .ptr .align 1 danpart_param_1,
	.param .u32 danpart_param_2,
	.param .u32 danpart_param_3,
	.param .u32 danpart_param_4,
	.param .f32 danpart_param_5,
	.param .f32 danpart_param_6,
	.param .f32 danpart_param_7,
	.param .f32 danpart_param_8
)
{
	.local .align 4 .b8 	__local_depot0[28];
	.reg .b64 	%SP;
	.reg .b64 	%SPL;
	.reg .pred 	%p<33>;
	.reg .b32 	%r<135>;
	.reg .b32 	%f<95>;
	.reg .b64 	%rd<66>;
	.reg .b64 	%fd<128>;

	mov.u64 	%SPL, __local_depot0;
	ld.param.u64 	%rd20, [danpart_param_0];
	ld.param.u64 	%rd21, [danpart_param_1];
	ld.param.u32 	%r46, [danpart_param_2];
	ld.param.u32 	%r47, [danpart_param_3];
	ld.param.u32 	%r48, [danpart_param_4];
	ld.param.f32 	%f23, [danpart_param_5];
	cvta.to.global.u64 	%rd1, %rd20;
	cvta.to.global.u64 	%rd22, %rd21;
	add.u64 	%rd2, %SPL, 0;
	mov.u32 	%r49, %ctaid.x;
	mov.u32 	%r50, %ntid.x;
	mov.u32 	%r51, %tid.x;
	mad.lo.s32 	%r1, %r49, %r50, %r51;
	mov.u32 	%r52, %ctaid.y;
	mov.u32 	%r53, %ntid.y;
	mov.u32 	%r54, %tid.y;
	mad.lo.s32 	%r2, %r52, %r53, %r54;
	mul.lo.s32 	%r55, %r46, %r2;
	shl.b32 	%r56, %r55, 2;
	shl.b32 	%r57, %r1, 2;
	add.s32 	%r58, %r56, %r57;
	add.s32 	%r3, %r55, %r1;
	mul.wide.u32 	%rd24, %r58, 4;
	add.s64 	%rd3, %rd22, %rd24;
	ld.global.f32 	%f91, [%rd3];
	cvt.rn.f32.s32 	%f24, %r48;
	setp.ge.f32 	%p1, %f91, %f24;
	@%p1 bra 	$L__BB0_2;
	mul.wide.u32 	%rd43, %r3, 16;
	add.s64 	%rd44, %rd1, %rd43;
	.pragma "used_bytes_mask 4095";
	ld.global.v4.f32 	{%f94, %f93, %f92, %f74}, [%rd44];
	bra.uni 	$L__BB0_19;
$L__BB0_2:
	mov.b32 	%r59, 0;
	st.global.u32 	[%rd3], %r59;
	mul.f32 	%f25, %f23, 0f3F22F983;
	cvt.rni.s32.f32 	%r128, %f25;
	cvt.rn.f32.s32 	%f26, %r128;
	fma.rn.f32 	%f27, %f26, 0fBFC90FDA, %f23;
	fma.rn.f32 	%f28, %f26, 0fB3A22168, %f27;
	fma.rn.f32 	%f90, %f26, 0fA7C234C5, %f28;
	abs.f32 	%f6, %f23;
	setp.ltu.f32 	%p2, %f6, 0f47CE4780;
	mov.u32 	%r124, %r128;
	mov.f32 	%f89, %f90;
	@%p2 bra 	$L__BB0_10;
	setp.neu.f32 	%p3, %f6, 0f7F800000;
	@%p3 bra 	$L__BB0_5;
	mov.f32 	%f31, 0f00000000;
	mul.rn.f32 	%f89, %f23, %f31;
	mov.b32 	%r124, 0;
	bra.uni 	$L__BB0_10;
$L__BB0_5:
	mov.b32 	%r5, %f23;
	shl.b32 	%r61, %r5, 8;
	or.b32  	%r6, %r61, -2147483648;
	mov.b64 	%rd62, 0;
	mov.b32 	%r121, 0;
	mov.u64 	%rd60, __cudart_i2opi_f;
	mov.u64 	%rd61, %rd2;
$L__BB0_6:
	.pragma "nounroll";
	ld.global.nc.u32 	%r62, [%rd60];
	mad.wide.u32 	%rd27, %r62, %r6, %rd62;
	shr.u64 	%rd62, %rd27, 32;
	st.local.u32 	[%rd61], %rd27;
	add.s32 	%r121, %r121, 1;
	add.s64 	%rd61, %rd61, 4;
	add.s64 	%rd60, %rd60, 4;
	setp.ne.s32 	%p4, %r121, 6;
	@%p4 bra 	$L__BB0_6;
	shr.u32 	%r63, %r5, 23;
	st.local.u32 	[%rd2+24], %rd62;
	and.b32  	%r9, %r63, 31;
	and.b32  	%r64, %r63, 224;
	add.s32 	%r65, %r64, -128;
	shr.u32 	%r66, %r65, 5;
	mul.wide.u32 	%rd28, %r66, 4;
	sub.s64 	%rd10, %rd2, %rd28;
	ld.local.u32 	%r122, [%rd10+24];
	ld.local.u32 	%r123, [%rd10+20];
	setp.eq.s32 	%p5, %r9, 0;
	@%p5 bra 	$L__BB0_9;
	shf.l.wrap.b32 	%r122, %r123, %r122, %r9;
	ld.local.u32 	%r67, [%rd10+16];
	shf.l.wrap.b32 	%r123, %r67, %r123, %r9;
$L__BB0_9:
	shr.u32 	%r68, %r122, 30;
	shf.l.wrap.b32 	%r69, %r123, %r122, 2;
	shl.b32 	%r70, %r123, 2;
	shr.u32 	%r71, %r69, 31;
	add.s32 	%r72, %r71, %r68;
	neg.s32 	%r73, %r72;
	setp.lt.s32 	%p6, %r5, 0;
	selp.b32 	%r124, %r73, %r72, %p6;
	xor.b32  	%r74, %r69, %r5;
	shr.s32 	%r75, %r69, 31;
	xor.b32  	%r76, %r75, %r69;
	xor.b32  	%r77, %r75, %r70;
	cvt.u64.u32 	%rd29, %r76;
	shl.b64 	%rd30, %rd29, 32;
	cvt.u64.u32 	%rd31, %r77;
	or.b64  	%rd32, %rd30, %rd31;
	cvt.rn.f64.s64 	%fd23, %rd32;
	mul.f64 	%fd24, %fd23, 0d3BF921FB54442D19;
	cvt.rn.f32.f64 	%f29, %fd24;
	neg.f32 	%f30, %f29;
	setp.lt.s32 	%p7, %r74, 0;
	selp.f32 	%f89, %f30, %f29, %p7;
$L__BB0_10:
	setp.ltu.f32 	%p8, %f6, 0f47CE4780;
	mul.rn.f32 	%f32, %f89, %f89;
	and.b32  	%r79, %r124, 1;
	setp.eq.b32 	%p9, %r79, 1;
	selp.f32 	%f33, 0f3F800000, %f89, %p9;
	fma.rn.f32 	%f34, %f32, %f33, 0f00000000;
	fma.rn.f32 	%f35, %f32, 0f37CBAC00, 0fBAB607ED;
	selp.f32 	%f36, %f35, 0fB94D4153, %p9;
	selp.f32 	%f37, 0f3D2AAABB, 0f3C0885E4, %p9;
	fma.rn.f32 	%f38, %f36, %f32, %f37;
	selp.f32 	%f39, 0fBEFFFFFF, 0fBE2AAAA8, %p9;
	fma.rn.f32 	%f40, %f38, %f32, %f39;
	fma.rn.f32 	%f41, %f40, %f34, %f33;
	and.b32  	%r80, %r124, 2;
	setp.eq.s32 	%p10, %r80, 0;
	mov.f32 	%f42, 0f00000000;
	sub.f32 	%f43, %f42, %f41;
	selp.f32 	%f44, %f41, %f43, %p10;
	cvt.rn.f32.u32 	%f45, %r1;
	cvt.rn.f32.u32 	%f46, %r46;
	div.rn.f32 	%f47, %f45, %f46;
	div.rn.f32 	%f48, %f47, 0f41200000;
	add.f32 	%f49, %f48, %f44;
	cvt.f64.f32 	%fd25, %f49;
	mul.f64 	%fd26, %fd25, 0d3F60624DD2F1A9FC;
	cvt.rn.f32.f64 	%f50, %fd26;
	st.global.f32 	[%rd3+4], %f50;
	mov.b32 	%r81, 0;
	st.global.u32 	[%rd3+8], %r81;
	@%p8 bra 	$L__BB0_18;
	setp.neu.f32 	%p11, %f6, 0f7F800000;
	@%p11 bra 	$L__BB0_13;
	mov.f32 	%f53, 0f00000000;
	mul.rn.f32 	%f90, %f23, %f53;
	mov.b32 	%r128, 0;
	bra.uni 	$L__BB0_18;
$L__BB0_13:
	mov.b32 	%r18, %f23;
	shl.b32 	%r83, %r18, 8;
	or.b32  	%r19, %r83, -2147483648;
	mov.b64 	%rd65, 0;
	mov.b32 	%r125, 0;
	mov.u64 	%rd63, __cudart_i2opi_f;
	mov.u64 	%rd64, %rd2;
$L__BB0_14:
	.pragma "nounroll";
	ld.global.nc.u32 	%r84, [%rd63];
	mad.wide.u32 	%rd35, %r84, %r19, %rd65;
	shr.u64 	%rd65, %rd35, 32;
	st.local.u32 	[%rd64], %rd35;
	add.s32 	%r125, %r125, 1;
	add.s64 	%rd64, %rd64, 4;
	add.s64 	%rd63, %rd63, 4;
	setp.ne.s32 	%p12, %r125, 6;
	@%p12 bra 	$L__BB0_14;
	shr.u32 	%r85, %r18, 23;
	st.local.u32 	[%rd2+24], %rd65;
	and.b32  	%r22, %r85, 31;
	and.b32  	%r86, %r85, 224;
	add.s32 	%r87, %r86, -128;
	shr.u32 	%r88, %r87, 5;
	mul.wide.u32 	%rd36, %r88, 4;
	sub.s64 	%rd17, %rd2, %rd36;
	ld.local.u32 	%r126, [%rd17+24];
	ld.local.u32 	%r127, [%rd17+20];
	setp.eq.s32 	%p13, %r22, 0;
	@%p13 bra 	$L__BB0_17;
	shf.l.wrap.b32 	%r126, %r127, %r126, %r22;
	ld.local.u32 	%r89, [%rd17+16];
	shf.l.wrap.b32 	%r127, %r89, %r127, %r22;
$L__BB0_17:
	shr.u32 	%r90, %r126, 30;
	shf.l.wrap.b32 	%r91, %r127, %r126, 2;
	shl.b32 	%r92, %r127, 2;
	shr.u32 	%r93, %r91, 31;
	add.s32 	%r94, %r93, %r90;
	neg.s32 	%r95, %r94;
	setp.lt.s32 	%p14, %r18, 0;
	selp.b32 	%r128, %r95, %r94, %p14;
	xor.b32  	%r96, %r91, %r18;
	shr.s32 	%r97, %r91, 31;
	xor.b32  	%r98, %r97, %r91;
	xor.b32  	%r99, %r97, %r92;
	cvt.u64.u32 	%rd37, %r98;
	shl.b64 	%rd38, %rd37, 32;
	cvt.u64.u32 	%rd39, %r99;
	or.b64  	%rd40, %rd38, %rd39;
	cvt.rn.f64.s64 	%fd27, %rd40;
	mul.f64 	%fd28, %fd27, 0d3BF921FB54442D19;
	cvt.rn.f32.f64 	%f51, %fd28;
	neg.f32 	%f52, %f51;
	setp.lt.s32 	%p15, %r96, 0;
	selp.f32 	%f90, %f52, %f51, %p15;
$L__BB0_18:
	add.s32 	%r101, %r128, 1;
	mul.rn.f32 	%f56, %f90, %f90;
	and.b32  	%r102, %r128, 1;
	setp.eq.b32 	%p16, %r102, 1;
	selp.f32 	%f57, %f90, 0f3F800000, %p16;
	fma.rn.f32 	%f58, %f56, %f57, 0f00000000;
	fma.rn.f32 	%f59, %f56, 0f37CBAC00, 0fBAB607ED;
	selp.f32 	%f60, 0fB94D4153, %f59, %p16;
	selp.f32 	%f61, 0f3C0885E4, 0f3D2AAABB, %p16;
	fma.rn.f32 	%f62, %f60, %f56, %f61;
	selp.f32 	%f63, 0fBE2AAAA8, 0fBEFFFFFF, %p16;
	fma.rn.f32 	%f64, %f62, %f56, %f63;
	fma.rn.f32 	%f65, %f64, %f58, %f57;
	and.b32  	%r103, %r101, 2;
	setp.eq.s32 	%p17, %r103, 0;
	mov.f32 	%f92, 0f00000000;
	sub.f32 	%f66, %f92, %f65;
	selp.f32 	%f67, %f65, %f66, %p17;
	cvt.rn.f32.u32 	%f68, %r2;
	cvt.rn.f32.u32 	%f69, %r47;
	div.rn.f32 	%f70, %f68, %f69;
	div.rn.f32 	%f71, %f70, 0f41200000;
	add.f32 	%f72, %f71, %f67;
	cvt.f64.f32 	%fd29, %f72;
	mul.f64 	%fd30, %fd29, 0d3F60624DD2F1A9FC;
	cvt.rn.f32.f64 	%f73, %fd30;
	st.global.f32 	[%rd3+12], %f73;
	mul.wide.u32 	%rd41, %r3, 16;
	add.s64 	%rd42, %rd1, %rd41;
	mov.f32 	%f93, 0f3F000000;
	st.global.v2.f32 	[%rd42], {%f92, %f93};
	mov.b32 	%r104, 0;
	st.global.u32 	[%rd42+8], %r104;
	ld.global.f32 	%f91, [%rd3];
	mov.f32 	%f94, %f92;
$L__BB0_19:
	mul.wide.u32 	%rd45, %r3, 16;
	add.s64 	%rd18, %rd1, %rd45;
	ld.global.f32 	%f75, [%rd3+4];
	add.f32 	%f18, %f94, %f75;
	ld.global.f32 	%f76, [%rd3+8];
	add.f32 	%f19, %f93, %f76;
	ld.global.f32 	%f77, [%rd3+12];
	add.f32 	%f20, %f92, %f77;
	add.f32 	%f21, %f91, 0f3F800000;
	st.global.f32 	[%rd3], %f21;
	cvt.f64.f32 	%fd31, %f76;
	add.f64 	%fd32, %fd31, 0dBF1A36E2EB1C432D;
	cvt.rn.f32.f64 	%f22, %fd32;
	st.global.f32 	[%rd3+8], %f22;
	setp.gtu.f32 	%p18, %f19, 0f00000000;
	@%p18 bra 	$L__BB0_23;
	ld.global.f32 	%f78, [%rd18];
	abs.f32 	%f79, %f78;
	setp.geu.f32 	%p19, %f79, 0f40A00000;
	@%p19 bra 	$L__BB0_23;
	ld.global.f32 	%f80, [%rd18+8];
	abs.f32 	%f81, %f80;
	setp.geu.f32 	%p20, %f81, 0f40A00000;
	@%p20 bra 	$L__BB0_23;
	cvt.f64.f32 	%fd33, %f22;
	mul.f64 	%fd34, %fd33, 0dBFE6666666666666;
	cvt.rn.f32.f64 	%f82, %fd34;
	st.global.f32 	[%rd3+8], %f82;
$L__BB0_23:
	cvt.f64.f32 	%fd35, %f21;
	mul.f64 	%fd36, %fd35, 0d4040000000000000;
	cvt.rn.f64.s32 	%fd1, %r48;
	div.rn.f64 	%fd2, %fd36, %fd1;
	abs.f64 	%fd3, %fd2;
	setp.neu.f64 	%p21, %fd3, 0d7FF0000000000000;
	@%p21 bra 	$L__BB0_25;
	mov.f64 	%fd42, 0d0000000000000000;
	mul.rn.f64 	%fd123, %fd2, %fd42;
	mov.b32 	%r130, 1;
	bra.uni 	$L__BB0_28;
$L__BB0_25:
	mul.f64 	%fd37, %fd2, 0d3FE45F306DC9C883;
	cvt.rni.s32.f64 	%r129, %fd37;
	cvt.rn.f64.s32 	%fd38, %r129;
	fma.rn.f64 	%fd39, %fd38, 0dBFF921FB54442D18, %fd2;
	fma.rn.f64 	%fd40, %fd38, 0dBC91A62633145C00, %fd39;
	fma.rn.f64 	%fd123, %fd38, 0dB97B839A252049C0, %fd40;
	setp.ltu.f64 	%p22, %fd3, 0d41E0000000000000;
	@%p22 bra 	$L__BB0_27;
	{ // callseq 0, 0
	.param .b64 param0;
	st.param.f64 	[param0], %fd2;
	.param .align 16 .b8 retval0[16];
	call.uni (retval0), 
	__internal_trig_reduction_slowpathd, 
	(
	param0
	);
	ld.param.f64 	%fd123, [retval0];
	ld.param.b32 	%r129, [retval0+8];
	} // callseq 0
$L__BB0_27:
	add.s32 	%r130, %r129, 1;
$L__BB0_28:
	shl.b32 	%r107, %r130, 6;
	cvt.u64.u32 	%rd46, %r107;
	and.b64  	%rd47, %rd46, 64;
	mov.u64 	%rd48, __cudart_sin_cos_coeffs;
	add.s64 	%rd49, %rd48, %rd47;
	mul.rn.f64 	%fd43, %fd123, %fd123;
	and.b32  	%r108, %r130, 1;
	setp.eq.b32 	%p23, %r108, 1;
	selp.f64 	%fd44, 0dBDA8FF8320FD8164, 0d3DE5DB65F9785EBA, %p23;
	ld.global.nc.v2.f64 	{%fd45, %fd46}, [%rd49];
	fma.rn.f64 	%fd47, %fd44, %fd43, %fd45;
	fma.rn.f64 	%fd48, %fd47, %fd43, %fd46;
	ld.global.nc.v2.f64 	{%fd49, %fd50}, [%rd49+16];
	fma.rn.f64 	%fd51, %fd48, %fd43, %fd49;
	fma.rn.f64 	%fd52, %fd51, %fd43, %fd50;
	ld.global.nc.v2.f64 	{%fd53, %fd54}, [%rd49+32];
	fma.rn.f64 	%fd55, %fd52, %fd43, %fd53;
	fma.rn.f64 	%fd56, %fd55, %fd43, %fd54;
	fma.rn.f64 	%fd57, %fd56, %fd123, %fd123;
	fma.rn.f64 	%fd58, %fd56, %fd43, 0d3FF0000000000000;
	selp.f64 	%fd59, %fd58, %fd57, %p23;
	and.b32  	%r109, %r130, 2;
	setp.eq.s32 	%p24, %r109, 0;
	mov.f64 	%fd60, 0d0000000000000000;
	sub.f64 	%fd61, %fd60, %fd59;
	selp.f64 	%fd62, %fd59, %fd61, %p24;
	fma.rn.f64 	%fd63, %fd62, 0d3FE0000000000000, 0d3FE0000000000000;
	cvt.rn.f32.f64 	%f83, %fd63;
	mad.lo.s32 	%r110, %r47, %r46, %r3;
	mul.wide.u32 	%rd50, %r110, 16;
	add.s64 	%rd51, %rd1, %rd50;
	add.s64 	%rd19, %rd51, 4;
	st.global.f32 	[%rd51+4], %f83;
	ld.global.f32 	%f84, [%rd3];
	cvt.f64.f32 	%fd64, %f84;
	mul.f64 	%fd65, %fd64, 0d4030000000000000;
	div.rn.f64 	%fd9, %fd65, %fd1;
	abs.f64 	%fd10, %fd9;
	setp.neu.f64 	%p25, %fd10, 0d7FF0000000000000;
	@%p25 bra 	$L__BB0_30;
	mov.f64 	%fd71, 0d0000000000000000;
	mul.rn.f64 	%fd125, %fd9, %fd71;
	mov.b32 	%r132, 1;
	bra.uni 	$L__BB0_33;
$L__BB0_30:
	mul.f64 	%fd66, %fd9, 0d3FE45F306DC9C883;
	cvt.rni.s32.f64 	%r131, %fd66;
	cvt.rn.f64.s32 	%fd67, %r131;
	fma.rn.f64 	%fd68, %fd67, 0dBFF921FB54442D18, %fd9;
	fma.rn.f64 	%fd69, %fd67, 0dBC91A62633145C00, %fd68;
	fma.rn.f64 	%fd125, %fd67, 0dB97B839A252049C0, %fd69;
	setp.ltu.f64 	%p26, %fd10, 0d41E0000000000000;
	@%p26 bra 	$L__BB0_32;
	{ // callseq 1, 0
	.param .b64 param0;
	st.param.f64 	[param0], %fd9;
	.param .align 16 .b8 retval0[16];
	call.uni (retval0), 
	__internal_trig_reduction_slowpathd, 
	(
	param0
	);
	ld.param.f64 	%fd125, [retval0];
	ld.param.b32 	%r131, [retval0+8];
	} // callseq 1
$L__BB0_32:
	add.s32 	%r132, %r131, 1;
$L__BB0_33:
	shl.b32 	%r113, %r132, 6;
	cvt.u64.u32 	%rd52, %r113;
	and.b64  	%rd53, %rd52, 64;
	add.s64 	%rd55, %rd48, %rd53;
	mul.rn.f64 	%fd72, %fd125, %fd125;
	and.b32  	%r114, %r132, 1;
	setp.eq.b32 	%p27, %r114, 1;
	selp.f64 	%fd73, 0dBDA8FF8320FD8164, 0d3DE5DB65F9785EBA, %p27;
	ld.global.nc.v2.f64 	{%fd74, %fd75}, [%rd55];
	fma.rn.f64 	%fd76, %fd73, %fd72, %fd74;
	fma.rn.f64 	%fd77, %fd76, %fd72, %fd75;
	ld.global.nc.v2.f64 	{%fd78, %fd79}, [%rd55+16];
	fma.rn.f64 	%fd80, %fd77, %fd72, %fd78;
	fma.rn.f64 	%fd81, %fd80, %fd72, %fd79;
	ld.global.nc.v2.f64 	{%fd82, %fd83}, [%rd55+32];
	fma.rn.f64 	%fd84, %fd81, %fd72, %fd82;
	fma.rn.f64 	%fd85, %fd84, %fd72, %fd83;
	fma.rn.f64 	%fd86, %fd85, %fd125, %fd125;
	fma.rn.f64 	%fd87, %fd85, %fd72, 0d3FF0000000000000;
	selp.f64 	%fd88, %fd87, %fd86, %p27;
	and.b32  	%r115, %r132, 2;
	setp.eq.s32 	%p28, %r115, 0;
	mov.f64 	%fd89, 0d0000000000000000;
	sub.f64 	%fd90, %fd89, %fd88;
	selp.f64 	%fd91, %fd88, %fd90, %p28;
	fma.rn.f64 	%fd92, %fd91, 0d3FE0000000000000, 0d3FE0000000000000;
	cvt.rn.f32.f64 	%f85, %fd92;
	st.global.f32 	[%rd19+-4], %f85;
	ld.global.f32 	%f86, [%rd3];
	cvt.f64.f32 	%fd93, %f86;
	mul.f64 	%fd94, %fd93, 0d4050000000000000;
	div.rn.f64 	%fd16, %fd94, %fd1;
	abs.f64 	%fd17, %fd16;
	setp.neu.f64 	%p29, %fd17, 0d7FF0000000000000;
	@%p29 bra 	$L__BB0_35;
	mov.f64 	%fd100, 0d0000000000000000;
	mul.rn.f64 	%fd127, %fd16, %fd100;
	mov.b32 	%r134, 1;
	bra.uni 	$L__BB0_38;
$L__BB0_35:
	mul.f64 	%fd95, %fd16, 0d3FE45F306DC9C883;
	cvt.rni.s32.f64 	%r133, %fd95;
	cvt.rn.f64.s32 	%fd96, %r133;
	fma.rn.f64 	%fd97, %fd96, 0dBFF921FB54442D18, %fd16;
	fma.rn.f64 	%fd98, %fd96, 0dBC91A62633145C00, %fd97;
	fma.rn.f64 	%fd127, %fd96, 0dB97B839A252049C0, %fd98;
	setp.ltu.f64 	%p30, %fd17, 0d41E0000000000000;
	@%p30 bra 	$L__BB0_37;
	{ // callseq 2, 0
	.param .b64 param0;
	st.param.f64 	[param0], %fd16;
	.param .align 16 .b8 retval0[16];
	call.uni (retval0), 
	__internal_trig_reduction_slowpathd, 
	(
	param0
	);
	ld.param.f64 	%fd127, [retval0];
	ld.param.b32 	%r133, [retval0+8];
	} // callseq 2
$L__BB0_37:
	add.s32 	%r134, %r133, 1;
$L__BB0_38:
	shl.b32 	%r118, %r134, 6;
	cvt.u64.u32 	%rd56, %r118;
	and.b64  	%rd57, %rd56, 64;
	add.s64 	%rd59, %rd48, %rd57;
	mul.rn.f64 	%fd101, %fd127, %fd127;
	and.b32  	%r119, %r134, 1;
	setp.eq.b32 	%p31, %r119, 1;
	selp.f64 	%fd102, 0dBDA8FF8320FD8164, 0d3DE5DB65F9785EBA, %p31;
	ld.global.nc.v2.f64 	{%fd103, %fd104}, [%rd59];
	fma.rn.f64 	%fd105, %fd102, %fd101, %fd103;
	fma.rn.f64 	%fd106, %fd105, %fd101, %fd104;
	ld.global.nc.v2.f64 	{%fd107, %fd108}, [%rd59+16];
	fma.rn.f64 	%fd109, %fd106, %fd101, %fd107;
	fma.rn.f64 	%fd110, %fd109, %fd101, %fd108;
	ld.global.nc.v2.f64 	{%fd111, %fd112}, [%rd59+32];
	fma.rn.f64 	%fd113, %fd110, %fd101, %fd111;
	fma.rn.f64 	%fd114, %fd113, %fd101, %fd112;
	fma.rn.f64 	%fd115, %fd114, %fd127, %fd127;
	fma.rn.f64 	%fd116, %fd114, %fd101, 0d3FF0000000000000;
	selp.f64 	%fd117, %fd116, %fd115, %p31;
	and.b32  	%r120, %r134, 2;
	setp.eq.s32 	%p32, %r120, 0;
	mov.f64 	%fd118, 0d0000000000000000;
	sub.f64 	%fd119, %fd118, %fd117;
	selp.f64 	%fd120, %fd117, %fd119, %p32;
	fma.rn.f64 	%fd121, %fd120, 0d3FE0000000000000, 0d3FE0000000000000;
	cvt.rn.f32.f64 	%f87, %fd121;
	st.global.f32 	[%rd19+4], %f87;
	mov.f32 	%f88, 0f3F800000;
	st.global.v4.f32 	[%rd18], {%f18, %f19, %f20, %f88};
	ret;

}
.func  (.param .align 16 .b8 func_retval0[16]) __internal_trig_reduction_slowpathd(
	.param .b64 __internal_trig_reduction_slowpathd_param_0
)
{
	.local .align 8 .b8 	__local_depot1[40];
	.reg .b64 	%SP;
	.reg .b64 	%SPL;
	.reg .pred 	%p<10>;
	.reg .b32 	%r<47>;
	.reg .b64 	%rd<74>;
	.reg .b64 	%fd<5>;

	mov.u64 	%SPL, __local_depot1;
	ld.param.f64 	%fd4, [__internal_trig_reduction_slowpathd_param_0];
	add.u64 	%rd1, %SPL, 0;
	{
	.reg .b32 %temp; 
	mov.b64 	{%temp, %r1}, %fd4;
	}
	shr.u32 	%r2, %r1, 20;
	and.b32  	%r3, %r2, 2047;
	setp.eq.s32 	%p1, %r3, 2047;
	mov.b32 	%r46, 0;
	@%p1 bra 	$L__BB1_9;
	add.s32 	%r20, %r3, -1024;
	mov.b64 	%rd20, %fd4;
	shl.b64 	%rd2, %rd20, 11;
	shr.u32 	%r4, %r20, 6;
	sub.s32 	%r45, 15, %r4;
	sub.s32 	%r21, 19, %r4;
	setp.lt.u32 	%p2, %r20, 128;
	selp.b32 	%r6, 18, %r21, %p2;
	setp.ge.s32 	%p3, %r45, %r6;
	mov.b64 	%rd70, 0;
	@%p3 bra 	$L__BB1_4;
	add.s32 	%r23, %r6, %r4;
	neg.s32 	%r43, %r23;
	or.b64  	%rd3, %rd2, -9223372036854775808;
	mov.b64 	%rd70, 0;
	mov.b32 	%r42, 0;
	mov.u64 	%rd25, __cudart_i2opi_d;
	mov.u32 	%r44, %r45;
$L__BB1_3:
	.pragma "nounroll";
	mul.wide.s32 	%rd22, %r42, 8;
	add.s64 	%rd23, %rd1, %rd22;
	mul.wide.s32 	%rd24, %r44, 8;
	add.s64 	%rd26, %rd25, %rd24;
	ld.global.nc.u64 	%rd27, [%rd26];
	{
	.reg .u32 %r0, %r1, %r2, %r3, %alo, %ahi, %blo, %bhi, %clo, %chi;
	mov.b64 	{%alo,%ahi}, %rd27;
	mov.b64 	{%blo,%bhi}, %rd3;
	mov.b64 	{%clo,%chi}, %rd70;
	mad.lo.cc.u32 	%r0, %alo, %blo, %clo;
	madc.hi.cc.u32 	%r1, %alo, %blo, %chi;
	madc.hi.u32 	%r2, %alo, %bhi, 0;
	mad.lo.cc.u32 	%r1, %alo, %bhi, %r1;
	madc.hi.cc.u32 	%r2, %ahi, %blo, %r2;
	madc.hi.u32 	%r3, %ahi, %bhi, 0;
	mad.lo.cc.u32 	%r1, %ahi, %blo, %r1;
	madc.lo.cc.u32 	%r2, %ahi, %bhi, %r2;
	addc.u32 	%r3, %r3, 0;
	mov.b64 	%rd28, {%r0,%r1};
	mov.b64 	%rd70, {%r2,%r3};
	}
	st.local.u64 	[%rd23], %rd28;
	add.s32 	%r44, %r44, 1;
	add.s32 	%r43, %r43, 1;
	add.s32 	%r42, %r42, 1;
	setp.ne.s32 	%p4, %r43, -15;
	mov.u32 	%r45, %r6;
	@%p4 bra 	$L__BB1_3;
$L__BB1_4:
	cvt.s64.s32 	%rd29, %r45;
	cvt.u64.u32 	%rd30, %r4;
	add.s64 	%rd31, %rd30, %rd29;
	shl.b64 	%rd32, %rd31, 3;
	add.s64 	%rd33, %rd1, %rd32;
	st.local.u64 	[%rd33+-120], %rd70;
	and.b32  	%r15, %r2, 63;
	ld.local.u64 	%rd72, [%rd1+16];
	ld.local.u64 	%rd71, [%rd1+24];
	setp.eq.s32 	%p5, %r15, 0;
	@%p5 bra 	$L__BB1_6;
	shl.b64 	%rd34, %rd71, %r15;
	shr.u64 	%rd35, %rd72, 1;
	xor.b32  	%r24, %r15, 63;
	shr.u64 	%rd36, %rd35, %r24;
	or.b64  	%rd71, %rd34, %rd36;
	ld.local.u64 	%rd37, [%rd1+8];
	shl.b64 	%rd38, %rd72, %r15;
	shr.u64 	%rd39, %rd37, 1;
	shr.u64 	%rd40, %rd39, %r24;
	or.b64  	%rd72, %rd38, %rd40;
$L__BB1_6:
	and.b32  	%r25, %r1, -2147483648;
	shr.u64 	%rd41, %rd71, 62;
	cvt.u32.u64 	%r26, %rd41;
	mov.b64 	{%r27, %r28}, %rd71;
	mov.b64 	{%r29, %r30}, %rd72;
	shf.l.wrap.b32 	%r31, %r30, %r27, 2;
	shf.l.wrap.b32 	%r32, %r27, %r28, 2;
	mov.b64 	%rd42, {%r31, %r32};
	shl.b64 	%rd43, %rd72, 2;
	shr.u64 	%rd44, %rd42, 63;
	cvt.u32.u64 	%r33, %rd44;
	add.s32 	%r34, %r33, %r26;
	setp.eq.s32 	%p6, %r25, 0;
	neg.s32 	%r35, %r34;
	selp.b32 	%r46, %r34, %r35, %p6;
	setp.gt.s64 	%p7, %rd42, -1;
	mov.b64 	%rd45, 0;
	{
	.reg .u32 %r0, %r1, %r2, %r3, %a0, %a1, %a2, %a3, %b0, %b1, %b2, %b3;
	mov.b64 	{%a0,%a1}, %rd45;
	mov.b64 	{%a2,%a3}, %rd45;
	mov.b64 	{%b0,%b1}, %rd43;
	mov.b64 	{%b2,%b3}, %rd42;
	sub.cc.u32 	%r0, %a0, %b0;
	subc.cc.u32 	%r1, %a1, %b1;
	subc.cc.u32 	%r2, %a2, %b2;
	subc.u32 	%r3, %a3, %b3;
	mov.b64 	%rd46, {%r0,%r1};
	mov.b64 	%rd47, {%r2,%r3};
	}
	xor.b32  	%r36, %r25, -2147483648;
	selp.b64 	%rd73, %rd42, %rd47, %p7;
	selp.b64 	%rd14, %rd43, %rd46, %p7;
	selp.b32 	%r17, %r25, %r36, %p7;
	clz.b64 	%r37, %rd73;
	cvt.u64.u32 	%rd15, %r37;
	setp.eq.s32 	%p8, %r37, 0;
	@%p8 bra 	$L__BB1_8;
	cvt.u32.u64 	%r38, %rd15;
	and.b32  	%r39, %r38, 63;
	shl.b64 	%rd48, %rd73, %r39;
	shr.u64 	%rd49, %rd14, 1;
	not.b32 	%r40, %r38;
	and.b32  	%r41, %r40, 63;
	shr.u64 	%rd50, %rd49, %r41;
	or.b64  	%rd73, %rd48, %rd50;
$L__BB1_8:
	mov.b64 	%rd51, -3958705157555305931;
	{
	.reg .u32 %r0, %r1, %r2, %r3, %alo, %ahi, %blo, %bhi;
	mov.b64 	{%alo,%ahi}, %rd73;
	mov.b64 	{%blo,%bhi}, %rd51;
	mul.lo.u32 	%r0, %alo, %blo;
	mul.hi.u32 	%r1, %alo, %blo;
	mad.lo.cc.u32 	%r1, %alo, %bhi, %r1;
	madc.hi.u32 	%r2, %alo, %bhi, 0;
	mad.lo.cc.u32 	%r1, %ahi, %blo, %r1;
	madc.hi.cc.u32 	%r2, %ahi, %blo, %r2;
	madc.hi.u32 	%r3, %ahi, %bhi, 0;
	mad.lo.cc.u32 	%r2, %ahi, %bhi, %r2;
	addc.u32 	%r3, %r3, 0;
	mov.b64 	%rd52, {%r0,%r1};
	mov.b64 	%rd53, {%r2,%r3};
	}
	setp.gt.s64 	%p9, %rd53, 0;
	{
	.reg .u32 %r0, %r1, %r2, %r3, %a0, %a1, %a2, %a3, %b0, %b1, %b2, %b3;
	mov.b64 	{%a0,%a1}, %rd52;
	mov.b64 	{%a2,%a3}, %rd53;
	mov.b64 	{%b0,%b1}, %rd52;
	mov.b64 	{%b2,%b3}, %rd53;
	add.cc.u32 	%r0, %a0, %b0;
	addc.cc.u32 	%r1, %a1, %b1;
	addc.cc.u32 	%r2, %a2, %b2;
	addc.u32 	%r3, %a3, %b3;
	mov.b64 	%rd54, {%r0,%r1};
	mov.b64 	%rd55, {%r2,%r3};
	}
	selp.b64 	%rd56, %rd55, %rd53, %p9;
	selp.s64 	%rd57, -1, 0, %p9;
	sub.s64 	%rd58, %rd57, %rd15;
	cvt.u64.u32 	%rd59, %r17;
	shl.b64 	%rd60, %rd59, 32;
	add.s64 	%rd61, %rd56, 1;
	shr.u64 	%rd62, %rd61, 10;
	add.s64 	%rd63, %rd62, 1;
	shr.u64 	%rd64, %rd63, 1;
	shl.b64 	%rd65, %rd58, 52;
	add.s64 	%rd66, %rd65, %rd64;
	add.s64 	%rd67, %rd66, 4602678819172646912;
	or.b64  	%rd68, %rd67, %rd60;
	mov.b64 	%fd4, %rd68;
$L__BB1_9:
	st.param.f64 	[func_retval0], %fd4;
	st.param.b32 	[func_retval0+8], %r46;
	ret;

}


// ===== COMPILED SASS (sm_100) =====

	.target	sm_100

	.elftype	@"ET_EXEC"


//--------------------- .note.nv.tkinfo           --------------------------
	.section	.note.nv.tkinfo,"",@"SHT_NOTE"
	.sectionflags	@"SHF_NOTE_NV_TKINFO"
	.tkinfo
        /*0018*/ 	.word	0x00000002
        /*0030*/ 	.string	""
        /*0030*/ 	.string	"ptxas"
        /*0030*/ 	.string	"Cuda compilation tools, release 13.0, V13.0.88"
        /*0030*/ 	.string	"Build cuda_13.0.r13.0/compiler.36424714_0"
        /*0030*/ 	.string	"-arch sm_100 -m 64 "



//--------------------- .note.nv.cuinfo           --------------------------
	.section	.note.nv.cuinfo,"",@"SHT_NOTE"
	.sectionflags	@"SHF_NOTE_NV_CUINFO"
        /*0018*/ 	.short	0x0002
        /*001a*/ 	.short	0x0064
        /*001c*/ 	.short	0x0082
	.zero		2


//--------------------- .nv.info                  --------------------------
	.section	.nv.info,"",@"SHT_CUDA_INFO"
	.align	4


	//----- nvinfo : EIATTR_REGCOUNT
	.align		4
        /*0000*/ 	.byte	0x04, 0x2f
        /*0002*/ 	.short	(.L_4 - .L_3)
	.align		4
.L_3:
        /*0004*/ 	.word	index@(danpart)
        /*0008*/ 	.word	0x00000022


	//----- nvinfo : EIATTR_FRAME_SIZE
	.align		4
.L_4:
        /*000c*/ 	.byte	0x04, 0x11
        /*000e*/ 	.short	(.L_6 - .L_5)
	.align		4
.L_5:
        /*0010*/ 	.word	index@($danpart$__internal_trig_reduction_slowpathd)
        /*0014*/ 	.word	0x00000048


	//----- nvinfo : EIATTR_FRAME_SIZE
	.align		4
.L_6:
        /*0018*/ 	.byte	0x04, 0x11
        /*001a*/ 	.short	(.L_8 - .L_7)
	.align		4
.L_7:
        /*001c*/ 	.word	index@($__internal_1_$__cuda_sm3x_div_rn_noftz_f32_slowpath)
        /*0020*/ 	.word	0x00000048


	//----- nvinfo : EIATTR_FRAME_SIZE
	.align		4
.L_8:
        /*0024*/ 	.byte	0x04, 0x11
        /*0026*/ 	.short	(.L_10 - .L_9)
	.align		4
.L_9:
        /*0028*/ 	.word	index@($__internal_0_$__cuda_sm20_div_rn_f64_full)
        /*002c*/ 	.word	0x00000048


	//----- nvinfo : EIATTR_FRAME_SIZE
	.align		4
.L_10:
        /*0030*/ 	.byte	0x04, 0x11
        /*0032*/ 	.short	(.L_12 - .L_11)
	.align		4
.L_11:
        /*0034*/ 	.word	index@(danpart)
        /*0038*/ 	.word	0x00000048


	//----- nvinfo : EIATTR_MIN_STACK_SIZE
	.align		4
.L_12:
        /*003c*/ 	.byte	0x04, 0x12
        /*003e*/ 	.short	(.L_14 - .L_13)
	.align		4
.L_13:
        /*0040*/ 	.word	index@(danpart)
        /*0044*/ 	.word	0x00000048
.L_14:


//--------------------- .nv.compat                --------------------------
	.section	.nv.compat,"",@"SHT_CUDA_COMPAT_INFO"
	.align	4
        /*0000*/ 	.byte	0x02, 0x09, 0x00, 0x00, 0x02, 0x02, 0x01, 0x00, 0x02, 0x05, 0x05, 0x00, 0x03, 0x07, 0x01, 0x01
        /*0010*/ 	.byte	0x02, 0x03, 0x00, 0x00, 0x02, 0x06, 0x01, 0x00, 0x04, 0x0b, 0x08, 0x00, 0x01, 0x00, 0x00, 0x00
        /*0020*/ 	.byte	0x00, 0x00, 0x00, 0x00


//--------------------- .nv.info.danpart          --------------------------
	.section	.nv.info.danpart,"",@"SHT_CUDA_INFO"
	.sectionflags	@""
	.align	4


	//----- nvinfo : EIATTR_CUDA_API_VERSION
	.align		4
        /*0000*/ 	.byte	0x04, 0x37
        /*0002*/ 	.short	(.L_16 - .L_15)
.L_15:
        /*0004*/ 	.word	0x00000082


	//----- nvinfo : EIATTR_KPARAM_INFO
	.align		4
.L_16:
        /*0008*/ 	.byte	0x04, 0x17
        /*000a*/ 	.short	(.L_18 - .L_17)
.L_17:
        /*000c*/ 	.word	0x00000000
        /*0010*/ 	.short	0x0008
        /*0012*/ 	.short	0x0028
        /*0014*/ 	.byte	0x00, 0xf0, 0x11, 0x00


	//----- nvinfo : EIATTR_KPARAM_INFO
	.align		4
.L_18:
        /*0018*/ 	.byte	0x04, 0x17
        /*001a*/ 	.short	(.L_20 - .L_19)
.L_19:
        /*001c*/ 	.word	0x00000000
        /*0020*/ 	.short	0x0007
        /*0022*/ 	.short	0x0024
        /*0024*/ 	.byte	0x00, 0xf0, 0x11, 0x00


	//----- nvinfo : EIATTR_KPARAM_INFO
	.align		4
.L_20:
        /*0028*/ 	.byte	0x04, 0x17
        /*002a*/ 	.short	(.L_22 - .L_21)
.L_21:
        /*002c*/ 	.word	0x00000000
        /*0030*/ 	.short	0x0006
        /*0032*/ 	.short	0x0020
        /*0034*/ 	.byte	0x00, 0xf0, 0x11, 0x00


	//----- nvinfo : EIATTR_KPARAM_INFO
	.align		4
.L_22:
        /*0038*/ 	.byte	0x04, 0x17
        /*003a*/ 	.short	(.L_24 - .L_23)
.L_23:
        /*003c*/ 	.word	0x00000000
        /*0040*/ 	.short	0x0005
        /*0042*/ 	.short	0x001c
        /*0044*/ 	.byte	0x00, 0xf0, 0x11, 0x00


	//----- nvinfo : EIATTR_KPARAM_INFO
	.align		4
.L_24:
        /*0048*/ 	.byte	0x04, 0x17
        /*004a*/ 	.short	(.L_26 - .L_25)
.L_25:
        /*004c*/ 	.word	0x00000000
        /*0050*/ 	.short	0x0004
        /*0052*/ 	.short	0x0018
        /*0054*/ 	.byte	0x00, 0xf0, 0x11, 0x00


	//----- nvinfo : EIATTR_KPARAM_INFO
	.align		4
.L_26:
        /*0058*/ 	.byte	0x04, 0x17
        /*005a*/ 	.short	(.L_28 - .L_27)
.L_27:
        /*005c*/ 	.word	0x00000000
        /*0060*/ 	.short	0x0003
        /*0062*/ 	.short	0x0014
        /*0064*/ 	.byte	0x00, 0xf0, 0x11, 0x00


	//----- nvinfo : EIATTR_KPARAM_INFO
	.align		4
.L_28:
        /*0068*/ 	.byte	0x04, 0x17
        /*006a*/ 	.short	(.L_30 - .L_29)
.L_29:
        /*006c*/ 	.word	0x00000000
        /*0070*/ 	.short	0x0002
        /*0072*/ 	.short	0x0010
        /*0074*/ 	.byte	0x00, 0xf0, 0x11, 0x00


	//----- nvinfo : EIATTR_KPARAM_INFO
	.align		4
.L_30:
        /*0078*/ 	.byte	0x04, 0x17
        /*007a*/ 	.short	(.L_32 - .L_31)
.L_31:
        /*007c*/ 	.word	0x00000000
        /*0080*/ 	.short	0x0001
        /*0082*/ 	.short	0x0008
        /*0084*/ 	.byte	0x00, 0xf5, 0x21, 0x00


	//----- nvinfo : EIATTR_KPARAM_INFO
	.align		4
.L_32:
        /*0088*/ 	.byte	0x04, 0x17
        /*008a*/ 	.short	(.L_34 - .L_33)
.L_33:
        /*008c*/ 	.word	0x00000000
        /*0090*/ 	.short	0x0000
        /*0092*/ 	.short	0x0000
        /*0094*/ 	.byte	0x00, 0xf5, 0x21, 0x00


	//----- nvinfo : EIATTR_SPARSE_MMA_MASK
	.align		4
.L_34:
        /*0098*/ 	.byte	0x03, 0x50
        /*009a*/ 	.short	0x0000


	//----- nvinfo : EIATTR_MAXREG_COUNT
	.align		4
        /*009c*/ 	.byte	0x03, 0x1b
        /*009e*/ 	.short	0x00ff


	//----- nvinfo : EIATTR_MERCURY_ISA_VERSION
	.align		4
        /*00a0*/ 	.byte	0x03, 0x5f
        /*00a2*/ 	.short	0x0101


	//----- nvinfo : EIATTR_UNUSED_LOAD_BYTE_OFFSET
	.align		4
        /*00a4*/ 	.byte	0x04, 0x44
        /*00a6*/ 	.short	(.L_36 - .L_35)


	//   ....[0]....
.L_35:
        /*00a8*/ 	.word	0x00000180
        /*00ac*/ 	.word	0x00000fff


	//----- nvinfo : EIATTR_VRC_CTA_INIT_COUNT
	.align		4
.L_36:
        /*00b0*/ 	.byte	0x02, 0x4a
	.zero		1
	.zero		1


	//----- nvinfo : EIATTR_EXIT_INSTR_OFFSETS
	.align		4
        /*00b4*/ 	.byte	0x04, 0x1c
        /*00b6*/ 	.short	(.L_38 - .L_37)


	//   ....[0]....
.L_37:
        /*00b8*/ 	.word	0x00002490


	//----- nvinfo : EIATTR_CRS_STACK_SIZE
	.align		4
.L_38:
        /*00bc*/ 	.byte	0x04, 0x1e
        /*00be*/ 	.short	(.L_40 - .L_39)
.L_39:
        /*00c0*/ 	.word	0x00000000


	//----- nvinfo : EIATTR_CBANK_PARAM_SIZE
	.align		4
.L_40:
        /*00c4*/ 	.byte	0x03, 0x19
        /*00c6*/ 	.short	0x002c


	//----- nvinfo : EIATTR_PARAM_CBANK
	.align		4
        /*00c8*/ 	.byte	0x04, 0x0a
        /*00ca*/ 	.short	(.L_42 - .L_41)
	.align		4
.L_41:
        /*00cc*/ 	.word	index@(.nv.constant0.danpart)
        /*00d0*/ 	.short	0x0380
        /*00d2*/ 	.short	0x002c


	//----- nvinfo : EIATTR_SW_WAR
	.align		4
.L_42:
        /*00d4*/ 	.byte	0x04, 0x36
        /*00d6*/ 	.short	(.L_44 - .L_43)
.L_43:
        /*00d8*/ 	.word	0x00000008
.L_44:


//--------------------- .nv.callgraph             --------------------------
	.section	.nv.callgraph,"",@"SHT_CUDA_CALLGRAPH"
	.align	4
	.sectionentsize	8
	.align		4
        /*0000*/ 	.word	0x00000000
	.align		4
        /*0004*/ 	.word	0xffffffff
	.align		4
        /*0008*/ 	.word	0x00000000
	.align		4
        /*000c*/ 	.word	0xfffffffe
	.align		4
        /*0010*/ 	.word	0x00000000
	.align		4
        /*0014*/ 	.word	0xfffffffd
	.align		4
        /*0018*/ 	.word	0x00000000
	.align		4
        /*001c*/ 	.word	0xfffffffc


//--------------------- .nv.constant4             --------------------------
	.section	.nv.constant4,"a",@progbits
	.align	8
	.align		8
.nv.constant4:
        /*0000*/ 	.dword	__cudart_i2opi_f
	.align		8
        /*0008*/ 	.dword	__cudart_i2opi_d
	.align		8
        /*0010*/ 	.dword	__cudart_sin_cos_coeffs


//--------------------- .text.danpart             --------------------------
	.section	.text.danpart,"ax",@progbits
	.align	128
        .global         danpart
        .type           danpart,@function
        .size           danpart,(.L_x_61 - danpart)
        .other          danpart,@"STO_CUDA_ENTRY STV_DEFAULT"
danpart:
.text.danpart:
[----:B------:R-:W0:Y:S01]  /*0000*/  LDC R1, c[0x0][0x37c] ;  /* 0x0000df00ff017b82 */ /* 0x000e220000000800 */
[----:B------:R-:W1:Y:S07]  /*0010*/  S2R R3, SR_TID.X ;  /* 0x0000000000037919 */ /* 0x000e6e0000002100 */
[----:B------:R-:W1:Y:S01]  /*0020*/  LDC R14, c[0x0][0x360] ;  /* 0x0000d800ff0e7b82 */ /* 0x000e620000000800 */
[----:B------:R-:W2:Y:S01]  /*0030*/  LDCU UR10, c[0x0][0x390] ;  /* 0x00007200ff0a77ac */ /* 0x000ea20008000800 */
[----:B0-----:R-:W-:Y:S01]  /*0040*/  VIADD R1, R1, 0xffffffb8 ;  /* 0xffffffb801017836 */ /* 0x001fe20000000000 */
[----:B------:R-:W0:Y:S01]  /*0050*/  S2R R0, SR_TID.Y ;  /* 0x0000000000007919 */ /* 0x000e220000002200 */
[----:B------:R-:W3:Y:S04]  /*0060*/  LDCU.64 UR6, c[0x0][0x358] ;  /* 0x00006b00ff0677ac */ /* 0x000ee80008000a00 */
[----:B------:R-:W1:Y:S08]  /*0070*/  S2UR UR4, SR_CTAID.X ;  /* 0x00000000000479c3 */ /* 0x000e700000002500 */
[----:B------:R-:W0:Y:S08]  /*0080*/  S2UR UR5, SR_CTAID.Y ;  /* 0x00000000000579c3 */ /* 0x000e300000002600 */
[----:B------:R-:W0:Y:S08]  /*0090*/  LDC R9, c[0x0][0x364] ;  /* 0x0000d900ff097b82 */ /* 0x000e300000000800 */
[----:B------:R-:W4:Y:S01]  /*00a0*/  LDC.64 R6, c[0x0][0x388] ;  /* 0x0000e200ff067b82 */ /* 0x000f220000000a00 */
[----:B-1----:R-:W-:Y:S01]  /*00b0*/  IMAD R14, R14, UR4, R3 ;  /* 0x000000040e0e7c24 */ /* 0x002fe2000f8e0203 */
[----:B------:R-:W1:Y:S01]  /*00c0*/  LDCU UR4, c[0x0][0x398] ;  /* 0x00007300ff0477ac */ /* 0x000e620008000800 */
[----:B0-----:R-:W-:-:S04]  /*00d0*/  IMAD R9, R9, UR5, R0 ;  /* 0x0000000509097c24 */ /* 0x001fc8000f8e0200 */
[----:B--2---:R-:W-:-:S04]  /*00e0*/  IMAD R0, R9, UR10, R14 ;  /* 0x0000000a09007c24 */ /* 0x004fc8000f8e020e */
[----:B------:R-:W-:-:S04]  /*00f0*/  IMAD.SHL.U32 R3, R0, 0x4, RZ ;  /* 0x0000000400037824 */ /* 0x000fc800078e00ff */
[----:B----4-:R-:W-:-:S05]  /*0100*/  IMAD.WIDE.U32 R6, R3, 0x4, R6 ;  /* 0x0000000403067825 */ /* 0x010fca00078e0006 */
[----:B---3--:R-:W2:Y:S01]  /*0110*/  LDG.E R4, desc[UR6][R6.64] ;  /* 0x0000000606047981 */ /* 0x008ea2000c1e1900 */
[----:B-1----:R-:W-:Y:S01]  /*0120*/  I2FP.F32.S32 R3, UR4 ;  /* 0x0000000400037c45 */ /* 0x002fe20008201400 */
[----:B------:R-:W-:Y:S03]  /*0130*/  BSSY.RECONVERGENT B0, `(.L_x_0) ;  /* 0x0000100000007945 */ /* 0x000fe60003800200 */
[----:B--2---:R-:W-:-:S13]  /*0140*/  FSETP.GE.AND P0, PT, R4, R3, PT ;  /* 0x000000030400720b */ /* 0x004fda0003f06000 */
[----:B------:R-:W-:Y:S05]  /*0150*/  @P0 BRA `(.L_x_1) ;  /* 0x0000000000140947 */ /* 0x000fea0003800000 */
[----:B------:R-:W0:Y:S02]  /*0160*/  LDC.64 R2, c[0x0][0x380] ;  /* 0x0000e000ff027b82 */ /* 0x000e240000000a00 */
[----:B0-----:R-:W-:-:S05]  /*0170*/  IMAD.WIDE.U32 R2, R0, 0x10, R2 ;  /* 0x0000001000027825 */ /* 0x001fca00078e0002 */
[----:B------:R1:W5:Y:S01]  /*0180*/  LDG.E.128 R8, desc[UR6][R2.64] ;  /* 0x0000000602087981 */ /* 0x000362000c1e1d00 */
[----:B------:R-:W-:Y:S01]  /*0190*/  IMAD.MOV.U32 R19, RZ, RZ, R4 ;  /* 0x000000ffff137224 */ /* 0x000fe200078e0004 */
[----:B------:R-:W-:Y:S06]  /*01a0*/  BRA `(.L_x_2) ;  /* 0x0000000c00e07947 */ /* 0x000fec0003800000 */
.L_x_1:
[----:B------:R-:W0:Y:S01]  /*01b0*/  LDC R11, c[0x0][0x39c] ;  /* 0x0000e700ff0b7b82 */ /* 0x000e220000000800 */
[----:B------:R1:W-:Y:S01]  /*01c0*/  STG.E desc[UR6][R6.64], RZ ;  /* 0x000000ff06007986 */ /* 0x0003e2000c101906 */
[C---:B0-----:R-:W-:Y:S01]  /*01d0*/  FMUL R2, R11.reuse, 0.63661974668502807617 ;  /* 0x3f22f9830b027820 */ /* 0x041fe20000400000 */
[----:B------:R-:W-:-:S05]  /*01e0*/  FSETP.GE.AND P2, PT, |R11|, 105615, PT ;  /* 0x47ce47800b00780b */ /* 0x000fca0003f46200 */
[----:B------:R-:W0:Y:S02]  /*01f0*/  F2I.NTZ R2, R2 ;  /* 0x0000000200027305 */ /* 0x000e240000203100 */
[----:B0-----:R-:W-:Y:S01]  /*0200*/  I2FP.F32.S32 R10, R2 ;  /* 0x00000002000a7245 */ /* 0x001fe20000201400 */
[----:B------:R-:W-:-:S04]  /*0210*/  IMAD.MOV.U32 R12, RZ, RZ, R2 ;  /* 0x000000ffff0c7224 */ /* 0x000fc800078e0002 */
[----:B------:R-:W-:-:S04]  /*0220*/  FFMA R3, R10, -1.5707962512969970703, R11 ;  /* 0xbfc90fda0a037823 */ /* 0x000fc8000000000b */
[----:B------:R-:W-:-:S04]  /*0230*/  FFMA R3, R10, -7.5497894158615963534e-08, R3 ;  /* 0xb3a221680a037823 */ /* 0x000fc80000000003 */
[----:B------:R-:W-:-:S04]  /*0240*/  FFMA R10, R10, -5.3903029534742383927e-15, R3 ;  /* 0xa7c234c50a0a7823 */ /* 0x000fc80000000003 */
[----:B------:R-:W-:Y:S01]  /*0250*/  IMAD.MOV.U32 R4, RZ, RZ, R10 ;  /* 0x000000ffff047224 */ /* 0x000fe200078e000a */
[----:B-1----:R-:W-:Y:S06]  /*0260*/  @!P2 BRA `(.L_x_3) ;  /* 0x0000000000dca947 */ /* 0x002fec0003800000 */
[----:B------:R-:W-:-:S13]  /*0270*/  FSETP.NEU.AND P0, PT, |R11|, +INF , PT ;  /* 0x7f8000000b00780b */ /* 0x000fda0003f0d200 */
[----:B------:R-:W-:Y:S01]  /*0280*/  @!P0 FMUL R4, RZ, R11 ;  /* 0x0000000bff048220 */ /* 0x000fe20000400000 */
[----:B------:R-:W-:Y:S01]  /*0290*/  @!P0 IMAD.MOV.U32 R2, RZ, RZ, RZ ;  /* 0x000000ffff028224 */ /* 0x000fe200078e00ff */
[----:B------:R-:W-:Y:S06]  /*02a0*/  @!P0 BRA `(.L_x_3) ;  /* 0x0000000000cc8947 */ /* 0x000fec0003800000 */
[----:B------:R-:W-:Y:S01]  /*02b0*/  IMAD.SHL.U32 R3, R11, 0x100, RZ ;  /* 0x000001000b037824 */ /* 0x000fe200078e00ff */
[----:B------:R-:W0:Y:S01]  /*02c0*/  LDCU.64 UR8, c[0x4][URZ] ;  /* 0x01000000ff0877ac */ /* 0x000e220008000a00 */
[----:B------:R-:W-:Y:S02]  /*02d0*/  IMAD.MOV.U32 R8, RZ, RZ, RZ ;  /* 0x000000ffff087224 */ /* 0x000fe400078e00ff */
[----:B------:R-:W-:Y:S01]  /*02e0*/  IMAD.MOV.U32 R15, RZ, RZ, RZ ;  /* 0x000000ffff0f7224 */ /* 0x000fe200078e00ff */
[----:B------:R-:W-:Y:S01]  /*02f0*/  LOP3.LUT R3, R3, 0x80000000, RZ, 0xfc, !PT ;  /* 0x8000000003037812 */ /* 0x000fe200078efcff */
[----:B------:R-:W-:Y:S01]  /*0300*/  IMAD.MOV.U32 R2, RZ, RZ, R1 ;  /* 0x000000ffff027224 */ /* 0x000fe200078e0001 */
[----:B------:R-:W-:-:S06]  /*0310*/  UMOV UR4, URZ ;  /* 0x000000ff00047c82 */ /* 0x000fcc0008000000 */
.L_x_4:
[----:B0-----:R-:W-:Y:S02]  /*0320*/  IMAD.U32 R16, RZ, RZ, UR8 ;  /* 0x00000008ff107e24 */ /* 0x001fe4000f8e00ff */
[----:B------:R-:W-:-:S05]  /*0330*/  IMAD.U32 R17, RZ, RZ, UR9 ;  /* 0x00000009ff117e24 */ /* 0x000fca000f8e00ff */
[----:B------:R-:W2:Y:S01]  /*0340*/  LDG.E.CONSTANT R4, desc[UR6][R16.64] ;  /* 0x0000000610047981 */ /* 0x000ea2000c1e9900 */
[----:B------:R-:W-:Y:S02]  /*0350*/  UIADD3 UR8, UP0, UPT, UR8, 0x4, URZ ;  /* 0x0000000408087890 */ /* 0x000fe4000ff1e0ff */
[----:B------:R-:W-:Y:S02]  /*0360*/  UIADD3 UR4, UPT, UPT, UR4, 0x1, URZ ;  /* 0x0000000104047890 */ /* 0x000fe4000fffe0ff */
[----:B------:R-:W-:Y:S02]  /*0370*/  UIADD3.X UR9, UPT, UPT, URZ, UR9, URZ, UP0, !UPT ;  /* 0x00000009ff097290 */ /* 0x000fe400087fe4ff */
[----:B------:R-:W-:Y:S01]  /*0380*/  UISETP.NE.AND UP0, UPT, UR4, 0x6, UPT ;  /* 0x000000060400788c */ /* 0x000fe2000bf05270 */
[----:B--2---:R-:W-:-:S03]  /*0390*/  IMAD.WIDE.U32 R4, R4, R3, RZ ;  /* 0x0000000304047225 */ /* 0x004fc600078e00ff */
[----:B------:R-:W-:-:S05]  /*03a0*/  IADD3 R13, P0, PT, R4, R8, RZ ;  /* 0x00000008040d7210 */ /* 0x000fca0007f1e0ff */
[----:B------:R0:W-:Y:S01]  /*03b0*/  STL [R2], R13 ;  /* 0x0000000d02007387 */ /* 0x0001e20000100800 */
[----:B------:R-:W-:Y:S02]  /*03c0*/  IMAD.X R8, R5, 0x1, R15, P0 ;  /* 0x0000000105087824 */ /* 0x000fe400000e060f */
[----:B0-----:R-:W-:Y:S01]  /*03d0*/  VIADD R2, R2, 0x4 ;  /* 0x0000000402027836 */ /* 0x001fe20000000000 */
[----:B------:R-:W-:Y:S06]  /*03e0*/  BRA.U UP0, `(.L_x_4) ;  /* 0xfffffffd00cc7547 */ /* 0x000fec000b83ffff */
[----:B------:R-:W-:Y:S01]  /*03f0*/  SHF.R.U32.HI R13, RZ, 0x17, R11 ;  /* 0x00000017ff0d7819 */ /* 0x000fe2000001160b */
[----:B------:R0:W-:Y:S03]  /*0400*/  STL [R1+0x18], R8 ;  /* 0x0000180801007387 */ /* 0x0001e60000100800 */
[C---:B------:R-:W-:Y:S02]  /*0410*/  LOP3.LUT R2, R13.reuse, 0xe0, RZ, 0xc0, !PT ;  /* 0x000000e00d027812 */ /* 0x040fe400078ec0ff */
[----:B------:R-:W-:-:S03]  /*0420*/  LOP3.LUT P0, RZ, R13, 0x1f, RZ, 0xc0, !PT ;  /* 0x0000001f0dff7812 */ /* 0x000fc6000780c0ff */
[----:B------:R-:W-:-:S05]  /*0430*/  VIADD R2, R2, 0xffffff80 ;  /* 0xffffff8002027836 */ /* 0x000fca0000000000 */
[----:B------:R-:W-:-:S05]  /*0440*/  SHF.R.U32.HI R2, RZ, 0x5, R2 ;  /* 0x00000005ff027819 */ /* 0x000fca0000011602 */
[----:B------:R-:W-:-:S05]  /*0450*/  IMAD R15, R2, -0x4, R1 ;  /* 0xfffffffc020f7824 */ /* 0x000fca00078e0201 */
[----:B------:R-:W2:Y:S04]  /*0460*/  LDL R3, [R15+0x18] ;  /* 0x000018000f037983 */ /* 0x000ea80000100800 */
[----:B------:R-:W2:Y:S04]  /*0470*/  LDL R4, [R15+0x14] ;  /* 0x000014000f047983 */ /* 0x000ea80000100800 */
[----:B------:R-:W3:Y:S01]  /*0480*/  @P0 LDL R5, [R15+0x10] ;  /* 0x000010000f050983 */ /* 0x000ee20000100800 */
[----:B------:R-:W-:Y:S01]  /*0490*/  LOP3.LUT R2, R13, 0x1f, RZ, 0xc0, !PT ;  /* 0x0000001f0d027812 */ /* 0x000fe200078ec0ff */
[----:B------:R-:W-:Y:S01]  /*04a0*/  UMOV UR4, 0x54442d19 ;  /* 0x54442d1900047882 */ /* 0x000fe20000000000 */
[----:B------:R-:W-:-:S02]  /*04b0*/  UMOV UR5, 0x3bf921fb ;  /* 0x3bf921fb00057882 */ /* 0x000fc40000000000 */
[-C--:B--2---:R-:W-:Y:S02]  /*04c0*/  @P0 SHF.L.W.U32.HI R3, R4, R2.reuse, R3 ;  /* 0x0000000204030219 */ /* 0x084fe40000010e03 */
[----:B---3--:R-:W-:Y:S02]  /*04d0*/  @P0 SHF.L.W.U32.HI R4, R5, R2, R4 ;  /* 0x0000000205040219 */ /* 0x008fe40000010e04 */
[----:B------:R-:W-:Y:S02]  /*04e0*/  ISETP.GE.AND P0, PT, R11, RZ, PT ;  /* 0x000000ff0b00720c */ /* 0x000fe40003f06270 */
[C-C-:B------:R-:W-:Y:S01]  /*04f0*/  SHF.L.W.U32.HI R2, R4.reuse, 0x2, R3.reuse ;  /* 0x0000000204027819 */ /* 0x140fe20000010e03 */
[----:B------:R-:W-:Y:S01]  /*0500*/  IMAD.SHL.U32 R4, R4, 0x4, RZ ;  /* 0x0000000404047824 */ /* 0x000fe200078e00ff */
[----:B------:R-:W-:Y:S02]  /*0510*/  SHF.R.U32.HI R3, RZ, 0x1e, R3 ;  /* 0x0000001eff037819 */ /* 0x000fe40000011603 */
[----:B------:R-:W-:-:S02]  /*0520*/  SHF.R.S32.HI R5, RZ, 0x1f, R2 ;  /* 0x0000001fff057819 */ /* 0x000fc40000011402 */
[C---:B------:R-:W-:Y:S02]  /*0530*/  LOP3.LUT R11, R2.reuse, R11, RZ, 0x3c, !PT ;  /* 0x0000000b020b7212 */ /* 0x040fe400078e3cff */
[C---:B------:R-:W-:Y:S02]  /*0540*/  LOP3.LUT R4, R5.reuse, R4, RZ, 0x3c, !PT ;  /* 0x0000000405047212 */ /* 0x040fe400078e3cff */
[----:B------:R-:W-:Y:S02]  /*0550*/  LOP3.LUT R5, R5, R2, RZ, 0x3c, !PT ;  /* 0x0000000205057212 */ /* 0x000fe400078e3cff */
[----:B------:R-:W-:Y:S02]  /*0560*/  LEA.HI R2, R2, R3, RZ, 0x1 ;  /* 0x0000000302027211 */ /* 0x000fe400078f08ff */
[----:B------:R-:W-:Y:S02]  /*0570*/  ISETP.GE.AND P1, PT, R11, RZ, PT ;  /* 0x000000ff0b00720c */ /* 0x000fe40003f26270 */
[----:B------:R-:W1:Y:S01]  /*0580*/  I2F.F64.S64 R4, R4 ;  /* 0x0000000400047312 */ /* 0x000e620000301c00 */
[----:B------:R-:W-:-:S04]  /*0590*/  IMAD.MOV R3, RZ, RZ, -R2 ;  /* 0x000000ffff037224 */ /* 0x000fc800078e0a02 */
[----:B------:R-:W-:Y:S01]  /*05a0*/  @!P0 IMAD.MOV.U32 R2, RZ, RZ, R3 ;  /* 0x000000ffff028224 */ /* 0x000fe200078e0003 */
[----:B-1----:R-:W-:-:S10]  /*05b0*/  DMUL R16, R4, UR4 ;  /* 0x0000000404107c28 */ /* 0x002fd40008000000 */
[----:B------:R-:W1:Y:S02]  /*05c0*/  F2F.F32.F64 R16, R16 ;  /* 0x0000001000107310 */ /* 0x000e640000301000 */
[----:B01----:R-:W-:-:S07]  /*05d0*/  FSEL R4, -R16, R16, !P1 ;  /* 0x0000001010047208 */ /* 0x003fce0004800100 */
.L_x_3:
[----:B------:R-:W-:Y:S01]  /*05e0*/  I2FP.F32.U32 R8, UR10 ;  /* 0x0000000a00087c45 */ /* 0x000fe20008201000 */
[----:B------:R-:W-:Y:S02]  /*05f0*/  IMAD.MOV.U32 R16, RZ, RZ, 0x37cbac00 ;  /* 0x37cbac00ff107424 */ /* 0x000fe400078e00ff */
[----:B------:R-:W-:Y:S01]  /*0600*/  FMUL R5, R4, R4 ;  /* 0x0000000404057220 */ /* 0x000fe20000400000 */
[C---:B------:R-:W-:Y:S01]  /*0610*/  LOP3.LUT R3, R2.reuse, 0x1, RZ, 0xc0, !PT ;  /* 0x0000000102037812 */ /* 0x040fe200078ec0ff */
[----:B------:R-:W0:Y:S01]  /*0620*/  MUFU.RCP R13, R8 ;  /* 0x00000008000d7308 */ /* 0x000e220000001000 */
[----:B------:R-:W-:Y:S02]  /*0630*/  IMAD.MOV.U32 R18, RZ, RZ, 0x3d2aaabb ;  /* 0x3d2aaabbff127424 */ /* 0x000fe400078e00ff */
[----:B------:R-:W-:Y:S01]  /*0640*/  FFMA R11, R5, R16, -0.0013887860113754868507 ;  /* 0xbab607ed050b7423 */ /* 0x000fe20000000010 */
[----:B------:R-:W-:Y:S01]  /*0650*/  ISETP.NE.U32.AND P0, PT, R3, 0x1, PT ;  /* 0x000000010300780c */ /* 0x000fe20003f05070 */
[----:B------:R-:W-:Y:S01]  /*0660*/  IMAD.MOV.U32 R3, RZ, RZ, 0x3effffff ;  /* 0x3effffffff037424 */ /* 0x000fe200078e00ff */
[----:B------:R-:W-:Y:S01]  /*0670*/  LOP3.LUT P1, RZ, R2, 0x2, RZ, 0xc0, !PT ;  /* 0x0000000202ff7812 */ /* 0x000fe2000782c0ff */
[----:B------:R-:W-:Y:S01]  /*0680*/  BSSY.RECONVERGENT B1, `(.L_x_5) ;  /* 0x0000015000017945 */ /* 0x000fe20003800200 */
[----:B------:R-:W-:-:S02]  /*0690*/  FSEL R16, R11, -0.00019574658654164522886, !P0 ;  /* 0xb94d41530b107808 */ /* 0x000fc40004000000 */
[----:B------:R-:W-:Y:S02]  /*06a0*/  FSEL R18, R18, 0.0083327032625675201416, !P0 ;  /* 0x3c0885e412127808 */ /* 0x000fe40004000000 */
[----:B------:R-:W-:-:S03]  /*06b0*/  FSEL R2, R4, 1, P0 ;  /* 0x3f80000004027808 */ /* 0x000fc60000000000 */
[----:B------:R-:W-:Y:S01]  /*06c0*/  FFMA R16, R5, R16, R18 ;  /* 0x0000001005107223 */ /* 0x000fe20000000012 */
[----:B------:R-:W-:Y:S02]  /*06d0*/  FSEL R18, -R3, -0.16666662693023681641, !P0 ;  /* 0xbe2aaaa803127808 */ /* 0x000fe40004000100 */
[----:B------:R-:W-:Y:S01]  /*06e0*/  I2FP.F32.U32 R3, R14 ;  /* 0x0000000e00037245 */ /* 0x000fe20000201000 */
[----:B0-----:R-:W-:Y:S02]  /*06f0*/  FFMA R20, -R8, R13, 1 ;  /* 0x3f80000008147423 */ /* 0x001fe4000000010d */
[----:B------:R-:W-:Y:S01]  /*0700*/  FFMA R16, R5, R16, R18 ;  /* 0x0000001005107223 */ /* 0x000fe20000000012 */
[----:B------:R-:W0:Y:S01]  /*0710*/  FCHK P0, R3, R8 ;  /* 0x0000000803007302 */ /* 0x000e220000000000 */
[----:B------:R-:W-:Y:S01]  /*0720*/  FFMA R20, R13, R20, R13 ;  /* 0x000000140d147223 */ /* 0x000fe2000000000d */
[----:B------:R-:W-:-:S03]  /*0730*/  FFMA R5, R5, R2, RZ ;  /* 0x0000000205057223 */ /* 0x000fc600000000ff */
[----:B------:R-:W-:Y:S01]  /*0740*/  FFMA R11, R3, R20, RZ ;  /* 0x00000014030b7223 */ /* 0x000fe200000000ff */
[----:B------:R-:W-:-:S03]  /*0750*/  FFMA R4, R5, R16, R2 ;  /* 0x0000001005047223 */ /* 0x000fc60000000002 */
[----:B------:R-:W-:Y:S01]  /*0760*/  FFMA R13, -R8, R11, R3 ;  /* 0x0000000b080d7223 */ /* 0x000fe20000000103 */
[----:B------:R-:W-:-:S03]  /*0770*/  @P1 FADD R4, RZ, -R4 ;  /* 0x80000004ff041221 */ /* 0x000fc60000000000 */
[----:B------:R-:W-:Y:S01]  /*0780*/  FFMA R11, R20, R13, R11 ;  /* 0x0000000d140b7223 */ /* 0x000fe2000000000b */
[----:B0-----:R-:W-:Y:S06]  /*0790*/  @!P0 BRA `(.L_x_6) ;  /* 0x00000000000c8947 */ /* 0x001fec0003800000 */
[----:B------:R-:W-:Y:S01]  /*07a0*/  IMAD.MOV.U32 R2, RZ, RZ, R8 ;  /* 0x000000ffff027224 */ /* 0x000fe200078e0008 */
[----:B------:R-:W-:-:S07]  /*07b0*/  MOV R8, 0x7d0 ;  /* 0x000007d000087802 */ /* 0x000fce0000000f00 */
[----:B------:R-:W-:Y:S05]  /*07c0*/  CALL.REL.NOINC `($__internal_1_$__cuda_sm3x_div_rn_noftz_f32_slowpath) ;  /* 0x0000002000a07944 */ /* 0x000fea0003c00000 */
.L_x_6:
[----:B------:R-:W-:Y:S05]  /*07d0*/  BSYNC.RECONVERGENT B1 ;  /* 0x0000000000017941 */ /* 0x000fea0003800200 */
.L_x_5:
[----:B------:R-:W-:Y:S01]  /*07e0*/  IMAD.MOV.U32 R3, RZ, RZ, 0x3dcccccd ;  /* 0x3dcccccdff037424 */ /* 0x000fe200078e00ff */
[----:B------:R-:W0:Y:S01]  /*07f0*/  FCHK P0, R11, 10 ;  /* 0x412000000b007902 */ /* 0x000e220000000000 */
[----:B------:R-:W-:Y:S01]  /*0800*/  IMAD.MOV.U32 R2, RZ, RZ, 0x41200000 ;  /* 0x41200000ff027424 */ /* 0x000fe200078e00ff */
[----:B------:R-:W-:Y:S03]  /*0810*/  BSSY.RECONVERGENT B1, `(.L_x_7) ;  /* 0x000000c000017945 */ /* 0x000fe60003800200 */
[----:B------:R-:W-:-:S04]  /*0820*/  FFMA R2, R3, -R2, 1 ;  /* 0x3f80000003027423 */ /* 0x000fc80000000802 */
[----:B------:R-:W-:-:S04]  /*0830*/  FFMA R2, R2, R3, 0.10000000149011611938 ;  /* 0x3dcccccd02027423 */ /* 0x000fc80000000003 */
[----:B------:R-:W-:-:S04]  /*0840*/  FFMA R8, R2, R11, RZ ;  /* 0x0000000b02087223 */ /* 0x000fc800000000ff */
[----:B------:R-:W-:-:S04]  /*0850*/  FFMA R3, R8, -10, R11 ;  /* 0xc120000008037823 */ /* 0x000fc8000000000b */
[----:B------:R-:W-:Y:S01]  /*0860*/  FFMA R3, R2, R3, R8 ;  /* 0x0000000302037223 */ /* 0x000fe20000000008 */
[----:B0-----:R-:W-:Y:S06]  /*0870*/  @!P0 BRA `(.L_x_8) ;  /* 0x0000000000148947 */ /* 0x001fec0003800000 */
[----:B------:R-:W-:Y:S01]  /*0880*/  IMAD.MOV.U32 R3, RZ, RZ, R11 ;  /* 0x000000ffff037224 */ /* 0x000fe200078e000b */
[----:B------:R-:W-:Y:S01]  /*0890*/  MOV R8, 0x8c0 ;  /* 0x000008c000087802 */ /* 0x000fe20000000f00 */
[----:B------:R-:W-:-:S07]  /*08a0*/  IMAD.MOV.U32 R2, RZ, RZ, 0x41200000 ;  /* 0x41200000ff027424 */ /* 0x000fce00078e00ff */
[----:B------:R-:W-:Y:S05]  /*08b0*/  CALL.REL.NOINC `($__internal_1_$__cuda_sm3x_div_rn_noftz_f32_slowpath) ;  /* 0x0000002000647944 */ /* 0x000fea0003c00000 */
[----:B------:R-:W-:-:S07]  /*08c0*/  IMAD.MOV.U32 R3, RZ, RZ, R11 ;  /* 0x000000ffff037224 */ /* 0x000fce00078e000b */
.L_x_8:
[----:B------:R-:W-:Y:S05]  /*08d0*/  BSYNC.RECONVERGENT B1 ;  /* 0x0000000000017941 */ /* 0x000fea0003800200 */
.L_x_7:
[----:B------:R-:W-:Y:S01]  /*08e0*/  FADD R4, R4, R3 ;  /* 0x0000000304047221 */ /* 0x000fe20000000000 */
[----:B------:R-:W-:Y:S01]  /*08f0*/  UMOV UR4, 0xd2f1a9fc ;  /* 0xd2f1a9fc00047882 */ /* 0x000fe20000000000 */
[----:B------:R-:W-:Y:S01]  /*0900*/  UMOV UR5, 0x3f60624d ;  /* 0x3f60624d00057882 */ /* 0x000fe20000000000 */
[----:B------:R0:W-:Y:S01]  /*0910*/  STG.E desc[UR6][R6.64+0x8], RZ ;  /* 0x000008ff06007986 */ /* 0x0001e2000c101906 */
[----:B------:R-:W1:Y:S02]  /*0920*/  F2F.F64.F32 R2, R4 ;  /* 0x0000000400027310 */ /* 0x000e640000201800 */
[----:B-1----:R-:W-:-:S10]  /*0930*/  DMUL R2, R2, UR4 ;  /* 0x0000000402027c28 */ /* 0x002fd40008000000 */
[----:B------:R-:W1:Y:S02]  /*0940*/  F2F.F32.F64 R3, R2 ;  /* 0x0000000200037310 */ /* 0x000e640000301000 */
[----:B-1----:R0:W-:Y:S01]  /*0950*/  STG.E desc[UR6][R6.64+0x4], R3 ;  /* 0x0000040306007986 */ /* 0x0021e2000c101906 */
[----:B------:R-:W-:Y:S05]  /*0960*/  @!P2 BRA `(.L_x_9) ;  /* 0x0000000000e0a947 */ /* 0x000fea0003800000 */
[----:B------:R-:W1:Y:S02]  /*0970*/  LDC R13, c[0x0][0x39c] ;  /* 0x0000e700ff0d7b82 */ /* 0x000e640000000800 */
[----:B-1----:R-:W-:-:S13]  /*0980*/  FSETP.NEU.AND P0, PT, |R13|, +INF , PT ;  /* 0x7f8000000d00780b */ /* 0x002fda0003f0d200 */
[----:B------:R-:W-:Y:S01]  /*0990*/  @!P0 FMUL R10, RZ, R13 ;  /* 0x0000000dff0a8220 */ /* 0x000fe20000400000 */
[----:B------:R-:W-:Y:S01]  /*09a0*/  @!P0 IMAD.MOV.U32 R12, RZ, RZ, RZ ;  /* 0x000000ffff0c8224 */ /* 0x000fe200078e00ff */
[----:B------:R-:W-:Y:S06]  /*09b0*/  @!P0 BRA `(.L_x_9) ;  /* 0x0000000000cc8947 */ /* 0x000fec0003800000 */
[----:B0-----:R-:W-:Y:S01]  /*09c0*/  IMAD.SHL.U32 R3, R13, 0x100, RZ ;  /* 0x000001000d037824 */ /* 0x001fe200078e00ff */
[----:B------:R-:W0:Y:S01]  /*09d0*/  LDCU.64 UR8, c[0x4][URZ] ;  /* 0x01000000ff0877ac */ /* 0x000e220008000a00 */
[----:B------:R-:W-:Y:S02]  /*09e0*/  IMAD.MOV.U32 R8, RZ, RZ, RZ ;  /* 0x000000ffff087224 */ /* 0x000fe400078e00ff */
[----:B------:R-:W-:Y:S01]  /*09f0*/  IMAD.MOV.U32 R15, RZ, RZ, RZ ;  /* 0x000000ffff0f7224 */ /* 0x000fe200078e00ff */
[----:B------:R-:W-:Y:S01]  /*0a00*/  LOP3.LUT R17, R3, 0x80000000, RZ, 0xfc, !PT ;  /* 0x8000000003117812 */ /* 0x000fe200078efcff */
[----:B------:R-:W-:Y:S01]  /*0a10*/  IMAD.MOV.U32 R2, RZ, RZ, R1 ;  /* 0x000000ffff027224 */ /* 0x000fe200078e0001 */
[----:B------:R-:W-:-:S06]  /*0a20*/  UMOV UR4, URZ ;  /* 0x000000ff00047c82 */ /* 0x000fcc0008000000 */
.L_x_10:
        /* <DEDUP_REMOVED lines=25> */
[----:B------:R-:W-:Y:S01]  /*0bc0*/  UMOV UR5, 0x3bf921fb ;  /* 0x3bf921fb00057882 */ /* 0x000fe20000000000 */
[----:B------:R-:W-:-:S02]  /*0bd0*/  ISETP.GE.AND P1, PT, R13, RZ, PT ;  /* 0x000000ff0d00720c */ /* 0x000fc40003f26270 */
[-C--:B--2---:R-:W-:Y:S02]  /*0be0*/  @P0 SHF.L.W.U32.HI R2, R3, R5.reuse, R2 ;  /* 0x0000000503020219 */ /* 0x084fe40000010e02 */
[----:B---3--:R-:W-:-:S04]  /*0bf0*/  @P0 SHF.L.W.U32.HI R3, R4, R5, R3 ;  /* 0x0000000504030219 */ /* 0x008fc80000010e03 */
[C---:B------:R-:W-:Y:S01]  /*0c00*/  SHF.L.W.U32.HI R4, R3.reuse, 0x2, R2 ;  /* 0x0000000203047819 */ /* 0x040fe20000010e02 */
[----:B------:R-:W-:-:S03]  /*0c10*/  IMAD.SHL.U32 R3, R3, 0x4, RZ ;  /* 0x0000000403037824 */ /* 0x000fc600078e00ff */
[----:B------:R-:W-:Y:S02]  /*0c20*/  SHF.R.S32.HI R5, RZ, 0x1f, R4 ;  /* 0x0000001fff057819 */ /* 0x000fe40000011404 */
[----:B------:R-:W-:Y:S02]  /*0c30*/  LOP3.LUT R13, R4, R13, RZ, 0x3c, !PT ;  /* 0x0000000d040d7212 */ /* 0x000fe400078e3cff */
[C---:B------:R-:W-:Y:S02]  /*0c40*/  LOP3.LUT R10, R5.reuse, R3, RZ, 0x3c, !PT ;  /* 0x00000003050a7212 */ /* 0x040fe400078e3cff */
[----:B------:R-:W-:Y:S02]  /*0c50*/  LOP3.LUT R11, R5, R4, RZ, 0x3c, !PT ;  /* 0x00000004050b7212 */ /* 0x000fe400078e3cff */
[----:B------:R-:W-:Y:S02]  /*0c60*/  SHF.R.U32.HI R3, RZ, 0x1e, R2 ;  /* 0x0000001eff037819 */ /* 0x000fe40000011602 */
[----:B------:R-:W-:-:S02]  /*0c70*/  ISETP.GE.AND P0, PT, R13, RZ, PT ;  /* 0x000000ff0d00720c */ /* 0x000fc40003f06270 */
[----:B------:R-:W0:Y:S01]  /*0c80*/  I2F.F64.S64 R10, R10 ;  /* 0x0000000a000a7312 */ /* 0x000e220000301c00 */
[----:B------:R-:W-:-:S05]  /*0c90*/  LEA.HI R12, R4, R3, RZ, 0x1 ;  /* 0x00000003040c7211 */ /* 0x000fca00078f08ff */
[----:B------:R-:W-:-:S04]  /*0ca0*/  IMAD.MOV R2, RZ, RZ, -R12 ;  /* 0x000000ffff027224 */ /* 0x000fc800078e0a0c */
[----:B------:R-:W-:Y:S01]  /*0cb0*/  @!P1 IMAD.MOV.U32 R12, RZ, RZ, R2 ;  /* 0x000000ffff0c9224 */ /* 0x000fe200078e0002 */
[----:B0-----:R-:W-:-:S10]  /*0cc0*/  DMUL R14, R10, UR4 ;  /* 0x000000040a0e7c28 */ /* 0x001fd40008000000 */
[----:B------:R-:W0:Y:S02]  /*0cd0*/  F2F.F32.F64 R14, R14 ;  /* 0x0000000e000e7310 */ /* 0x000e240000301000 */
[----:B01----:R-:W-:-:S07]  /*0ce0*/  FSEL R10, -R14, R14, !P0 ;  /* 0x0000000e0e0a7208 */ /* 0x003fce0004000100 */
.L_x_9:
[----:B------:R-:W1:Y:S01]  /*0cf0*/  LDCU UR4, c[0x0][0x394] ;  /* 0x00007280ff0477ac */ /* 0x000e620008000800 */
[----:B------:R-:W-:Y:S02]  /*0d00*/  IMAD.MOV.U32 R4, RZ, RZ, 0x37cbac00 ;  /* 0x37cbac00ff047424 */ /* 0x000fe400078e00ff */
[----:B------:R-:W-:Y:S01]  /*0d10*/  FMUL R5, R10, R10 ;  /* 0x0000000a0a057220 */ /* 0x000fe20000400000 */
[C---:B------:R-:W-:Y:S01]  /*0d20*/  LOP3.LUT R2, R12.reuse, 0x1, RZ, 0xc0, !PT ;  /* 0x000000010c027812 */ /* 0x040fe200078ec0ff */
[----:B------:R-:W-:Y:S01]  /*0d30*/  VIADD R12, R12, 0x1 ;  /* 0x000000010c0c7836 */ /* 0x000fe20000000000 */
[----:B------:R-:W-:Y:S01]  /*0d40*/  BSSY.RECONVERGENT B1, `(.L_x_11) ;  /* 0x000001e000017945 */ /* 0x000fe20003800200 */
[----:B0-----:R-:W-:Y:S01]  /*0d50*/  FFMA R3, R5, R4, -0.0013887860113754868507 ;  /* 0xbab607ed05037423 */ /* 0x001fe20000000004 */
[----:B------:R-:W-:Y:S01]  /*0d60*/  ISETP.NE.U32.AND P0, PT, R2, 0x1, PT ;  /* 0x000000010200780c */ /* 0x000fe20003f05070 */
[----:B------:R-:W-:Y:S01]  /*0d70*/  IMAD.MOV.U32 R4, RZ, RZ, 0x3c0885e4 ;  /* 0x3c0885e4ff047424 */ /* 0x000fe200078e00ff */
[----:B------:R-:W-:-:S02]  /*0d80*/  LOP3.LUT P1, RZ, R12, 0x2, RZ, 0xc0, !PT ;  /* 0x000000020cff7812 */ /* 0x000fc4000782c0ff */
[----:B------:R-:W-:Y:S01]  /*0d90*/  FSEL R2, R3, -0.00019574658654164522886, P0 ;  /* 0xb94d415303027808 */ /* 0x000fe20000000000 */
[----:B------:R-:W-:Y:S01]  /*0da0*/  IMAD.MOV.U32 R3, RZ, RZ, 0x3e2aaaa8 ;  /* 0x3e2aaaa8ff037424 */ /* 0x000fe200078e00ff */
[----:B------:R-:W-:-:S04]  /*0db0*/  FSEL R4, R4, 0.041666727513074874878, !P0 ;  /* 0x3d2aaabb04047808 */ /* 0x000fc80004000000 */
[----:B------:R-:W-:Y:S01]  /*0dc0*/  FSEL R12, -R3, -0.4999999701976776123, !P0 ;  /* 0xbeffffff030c7808 */ /* 0x000fe20004000100 */
[C---:B------:R-:W-:Y:S01]  /*0dd0*/  FFMA R4, R5.reuse, R2, R4 ;  /* 0x0000000205047223 */ /* 0x040fe20000000004 */
[----:B-1----:R-:W-:Y:S02]  /*0de0*/  I2FP.F32.U32 R8, UR4 ;  /* 0x0000000400087c45 */ /* 0x002fe40008201000 */
[----:B------:R-:W-:Y:S01]  /*0df0*/  I2FP.F32.U32 R3, R9 ;  /* 0x0000000900037245 */ /* 0x000fe20000201000 */
[----:B------:R-:W-:Y:S01]  /*0e00*/  FFMA R4, R5, R4, R12 ;  /* 0x0000000405047223 */ /* 0x000fe2000000000c */
[----:B------:R-:W0:Y:S01]  /*0e10*/  MUFU.RCP R11, R8 ;  /* 0x00000008000b7308 */ /* 0x000e220000001000 */
[----:B------:R-:W-:-:S05]  /*0e20*/  FSEL R2, R10, 1, !P0 ;  /* 0x3f8000000a027808 */ /* 0x000fca0004000000 */
[----:B------:R-:W-:Y:S02]  /*0e30*/  FFMA R5, R5, R2, RZ ;  /* 0x0000000205057223 */ /* 0x000fe400000000ff */
[----:B------:R-:W1:Y:S02]  /*0e40*/  FCHK P0, R3, R8 ;  /* 0x0000000803007302 */ /* 0x000e640000000000 */
[----:B------:R-:W-:-:S04]  /*0e50*/  FFMA R4, R5, R4, R2 ;  /* 0x0000000405047223 */ /* 0x000fc80000000002 */
[----:B------:R-:W-:Y:S01]  /*0e60*/  @P1 FADD R4, RZ, -R4 ;  /* 0x80000004ff041221 */ /* 0x000fe20000000000 */
[----:B0-----:R-:W-:-:S04]  /*0e70*/  FFMA R14, -R8, R11, 1 ;  /* 0x3f800000080e7423 */ /* 0x001fc8000000010b */
[----:B------:R-:W-:-:S04]  /*0e80*/  FFMA R14, R11, R14, R11 ;  /* 0x0000000e0b0e7223 */ /* 0x000fc8000000000b */
[----:B------:R-:W-:-:S04]  /*0e90*/  FFMA R9, R3, R14, RZ ;  /* 0x0000000e03097223 */ /* 0x000fc800000000ff */
[----:B------:R-:W-:-:S04]  /*0ea0*/  FFMA R10, -R8, R9, R3 ;  /* 0x00000009080a7223 */ /* 0x000fc80000000103 */
[----:B------:R-:W-:Y:S01]  /*0eb0*/  FFMA R9, R14, R10, R9 ;  /* 0x0000000a0e097223 */ /* 0x000fe20000000009 */
[----:B------:R-:W-:Y:S01]  /*0ec0*/  IMAD.MOV.U32 R10, RZ, RZ, RZ ;  /* 0x000000ffff0a7224 */ /* 0x000fe200078e00ff */
[----:B-1----:R-:W-:Y:S06]  /*0ed0*/  @!P0 BRA `(.L_x_12) ;  /* 0x0000000000108947 */ /* 0x002fec0003800000 */
[----:B------:R-:W-:Y:S01]  /*0ee0*/  IMAD.MOV.U32 R2, RZ, RZ, R8 ;  /* 0x000000ffff027224 */ /* 0x000fe200078e0008 */
[----:B------:R-:W-:-:S07]  /*0ef0*/  MOV R8, 0xf10 ;  /* 0x00000f1000087802 */ /* 0x000fce0000000f00 */
[----:B------:R-:W-:Y:S05]  /*0f00*/  CALL.REL.NOINC `($__internal_1_$__cuda_sm3x_div_rn_noftz_f32_slowpath) ;  /* 0x0000001800d07944 */ /* 0x000fea0003c00000 */
[----:B------:R-:W-:-:S07]  /*0f10*/  IMAD.MOV.U32 R9, RZ, RZ, R11 ;  /* 0x000000ffff097224 */ /* 0x000fce00078e000b */
.L_x_12:
[----:B------:R-:W-:Y:S05]  /*0f20*/  BSYNC.RECONVERGENT B1 ;  /* 0x0000000000017941 */ /* 0x000fea0003800200 */
.L_x_11:
        /* <DEDUP_REMOVED lines=15> */
.L_x_14:
[----:B------:R-:W-:Y:S05]  /*1020*/  BSYNC.RECONVERGENT B1 ;  /* 0x0000000000017941 */ /* 0x000fea0003800200 */
.L_x_13:
[----:B------:R-:W-:Y:S01]  /*1030*/  FADD R11, R4, R3 ;  /* 0x00000003040b7221 */ /* 0x000fe20000000000 */
[----:B------:R-:W0:Y:S01]  /*1040*/  LDC.64 R8, c[0x0][0x380] ;  /* 0x0000e000ff087b82 */ /* 0x000e220000000a00 */
[----:B------:R-:W-:Y:S01]  /*1050*/  UMOV UR4, 0xd2f1a9fc ;  /* 0xd2f1a9fc00047882 */ /* 0x000fe20000000000 */
[----:B------:R-:W-:Y:S01]  /*1060*/  UMOV UR5, 0x3f60624d ;  /* 0x3f60624d00057882 */ /* 0x000fe20000000000 */
[----:B------:R-:W1:Y:S01]  /*1070*/  F2F.F64.F32 R2, R11 ;  /* 0x0000000b00027310 */ /* 0x000e620000201800 */
[----:B------:R-:W-:Y:S02]  /*1080*/  IMAD.MOV.U32 R13, RZ, RZ, 0x3f000000 ;  /* 0x3f000000ff0d7424 */ /* 0x000fe400078e00ff */
[----:B------:R-:W-:Y:S01]  /*1090*/  IMAD.MOV.U32 R12, RZ, RZ, RZ ;  /* 0x000000ffff0c7224 */ /* 0x000fe200078e00ff */
[----:B-1----:R-:W-:Y:S01]  /*10a0*/  DMUL R4, R2, UR4 ;  /* 0x0000000402047c28 */ /* 0x002fe20008000000 */
[----:B0-----:R-:W-:-:S09]  /*10b0*/  IMAD.WIDE.U32 R2, R0, 0x10, R8 ;  /* 0x0000001000027825 */ /* 0x001fd200078e0008 */
[----:B------:R-:W0:Y:S02]  /*10c0*/  F2F.F32.F64 R5, R4 ;  /* 0x0000000400057310 */ /* 0x000e240000301000 */
[----:B0-----:R0:W-:Y:S04]  /*10d0*/  STG.E desc[UR6][R6.64+0xc], R5 ;  /* 0x00000c0506007986 */ /* 0x0011e8000c101906 */
[----:B------:R0:W-:Y:S04]  /*10e0*/  STG.E.64 desc[UR6][R2.64], R12 ;  /* 0x0000000c02007986 */ /* 0x0001e8000c101b06 */
[----:B------:R0:W-:Y:S04]  /*10f0*/  STG.E desc[UR6][R2.64+0x8], RZ ;  /* 0x000008ff02007986 */ /* 0x0001e8000c101906 */
[----:B------:R0:W5:Y:S01]  /*1100*/  LDG.E R19, desc[UR6][R6.64] ;  /* 0x0000000606137981 */ /* 0x000162000c1e1900 */
[----:B------:R-:W-:-:S02]  /*1110*/  IMAD.MOV.U32 R9, RZ, RZ, 0x3f000000 ;  /* 0x3f000000ff097424 */ /* 0x000fc400078e00ff */
[----:B------:R-:W-:-:S07]  /*1120*/  IMAD.MOV.U32 R8, RZ, RZ, RZ ;  /* 0x000000ffff087224 */ /* 0x000fce00078e00ff */
.L_x_2:
[----:B------:R-:W-:Y:S05]  /*1130*/  BSYNC.RECONVERGENT B0 ;  /* 0x0000000000007941 */ /* 0x000fea0003800200 */
.L_x_0:
[----:B0-----:R-:W2:Y:S04]  /*1140*/  LDG.E R12, desc[UR6][R6.64+0x8] ;  /* 0x00000806060c7981 */ /* 0x001ea8000c1e1900 */
[----:B------:R0:W5:Y:S04]  /*1150*/  LDG.E R15, desc[UR6][R6.64+0x4] ;  /* 0x00000406060f7981 */ /* 0x000168000c1e1900 */
[----:B-----5:R0:W5:Y:S01]  /*1160*/  LDG.E R11, desc[UR6][R6.64+0xc] ;  /* 0x00000c06060b7981 */ /* 0x020162000c1e1900 */
[----:B------:R-:W-:Y:S01]  /*1170*/  UMOV UR4, 0xeb1c432d ;  /* 0xeb1c432d00047882 */ /* 0x000fe20000000000 */
[----:B------:R-:W-:Y:S01]  /*1180*/  UMOV UR5, 0x3f1a36e2 ;  /* 0x3f1a36e200057882 */ /* 0x000fe20000000000 */
[----:B------:R-:W-:Y:S01]  /*1190*/  FADD R19, R19, 1 ;  /* 0x3f80000013137421 */ /* 0x000fe20000000000 */
[----:B------:R-:W-:Y:S04]  /*11a0*/  BSSY.RECONVERGENT B0, `(.L_x_15) ;  /* 0x0000014000007945 */ /* 0x000fe80003800200 */
[----:B------:R0:W-:Y:S01]  /*11b0*/  STG.E desc[UR6][R6.64], R19 ;  /* 0x0000001306007986 */ /* 0x0001e2000c101906 */
[----:B--2---:R-:W2:Y:S01]  /*11c0*/  F2F.F64.F32 R4, R12 ;  /* 0x0000000c00047310 */ /* 0x004ea20000201800 */
[----:B------:R-:W-:-:S05]  /*11d0*/  FADD R9, R12, R9 ;  /* 0x000000090c097221 */ /* 0x000fca0000000000 */
[----:B------:R-:W-:Y:S01]  /*11e0*/  FSETP.GTU.AND P0, PT, R9, RZ, PT ;  /* 0x000000ff0900720b */ /* 0x000fe20003f0c000 */
[----:B--2---:R-:W-:-:S06]  /*11f0*/  DADD R4, R4, -UR4 ;  /* 0x8000000404047e29 */ /* 0x004fcc0008000000 */
[----:B------:R-:W2:Y:S02]  /*1200*/  F2F.F32.F64 R17, R4 ;  /* 0x0000000400117310 */ /* 0x000ea40000301000 */
[----:B--2---:R0:W-:Y:S04]  /*1210*/  STG.E desc[UR6][R6.64+0x8], R17 ;  /* 0x0000081106007986 */ /* 0x0041e8000c101906 */
[----:B------:R-:W-:Y:S05]  /*1220*/  @P0 BRA `(.L_x_16) ;  /* 0x00000000002c0947 */ /* 0x000fea0003800000 */
[----:B------:R-:W2:Y:S02]  /*1230*/  LDG.E R4, desc[UR6][R2.64] ;  /* 0x0000000602047981 */ /* 0x000ea4000c1e1900 */
[----:B--2---:R-:W-:-:S13]  /*1240*/  FSETP.GEU.AND P0, PT, |R4|, 5, PT ;  /* 0x40a000000400780b */ /* 0x004fda0003f0e200 */
[----:B------:R-:W-:Y:S05]  /*1250*/  @P0 BRA `(.L_x_16) ;  /* 0x0000000000200947 */ /* 0x000fea0003800000 */
[----:B------:R-:W2:Y:S02]  /*1260*/  LDG.E R4, desc[UR6][R2.64+0x8] ;  /* 0x0000080602047981 */ /* 0x000ea4000c1e1900 */
[----:B--2---:R-:W-:-:S13]  /*1270*/  FSETP.GEU.AND P0, PT, |R4|, 5, PT ;  /* 0x40a000000400780b */ /* 0x004fda0003f0e200 */
[----:B------:R-:W2:Y:S01]  /*1280*/  @!P0 F2F.F64.F32 R4, R17 ;  /* 0x0000001100048310 */ /* 0x000ea20000201800 */
[----:B------:R-:W-:Y:S02]  /*1290*/  @!P0 IMAD.MOV.U32 R12, RZ, RZ, 0x66666666 ;  /* 0x66666666ff0c8424 */ /* 0x000fe400078e00ff */
[----:B------:R-:W-:-:S06]  /*12a0*/  @!P0 IMAD.MOV.U32 R13, RZ, RZ, 0x3fe66666 ;  /* 0x3fe66666ff0d8424 */ /* 0x000fcc00078e00ff */
[----:B--2---:R-:W-:-:S10]  /*12b0*/  @!P0 DMUL R4, R4, -R12 ;  /* 0x8000000c04048228 */ /* 0x004fd40000000000 */
[----:B------:R-:W2:Y:S02]  /*12c0*/  @!P0 F2F.F32.F64 R5, R4 ;  /* 0x0000000400058310 */ /* 0x000ea40000301000 */
[----:B--2---:R2:W-:Y:S02]  /*12d0*/  @!P0 STG.E desc[UR6][R6.64+0x8], R5 ;  /* 0x0000080506008986 */ /* 0x0045e4000c101906 */
.L_x_16:
[----:B------:R-:W-:Y:S05]  /*12e0*/  BSYNC.RECONVERGENT B0 ;  /* 0x0000000000007941 */ /* 0x000fea0003800200 */
.L_x_15:
[----:B------:R-:W2:Y:S01]  /*12f0*/  LDCU UR4, c[0x0][0x398] ;  /* 0x00007300ff0477ac */ /* 0x000ea20008000800 */
[----:B------:R-:W-:Y:S01]  /*1300*/  IMAD.MOV.U32 R12, RZ, RZ, 0x1 ;  /* 0x00000001ff0c7424 */ /* 0x000fe200078e00ff */
[----:B------:R-:W-:Y:S01]  /*1310*/  BSSY.RECONVERGENT B0, `(.L_x_17) ;  /* 0x000001b000007945 */ /* 0x000fe20003800200 */
[----:B------:R-:W-:Y:S01]  /*1320*/  FADD R8, R15, R8 ;  /* 0x000000080f087221 */ /* 0x000fe20000000000 */
[----:B-----5:R-:W-:Y:S01]  /*1330*/  FADD R10, R11, R10 ;  /* 0x0000000a0b0a7221 */ /* 0x020fe20000000000 */
[----:B--2---:R-:W2:Y:S08]  /*1340*/  I2F.F64 R4, UR4 ;  /* 0x0000000400047d12 */ /* 0x004eb00008201c00 */
[----:B--2---:R-:W0:Y:S02]  /*1350*/  MUFU.RCP64H R13, R5 ;  /* 0x00000005000d7308 */ /* 0x004e240000001800 */
[----:B0-----:R-:W-:-:S08]  /*1360*/  DFMA R16, -R4, R12, 1 ;  /* 0x3ff000000410742b */ /* 0x001fd0000000010c */
[----:B------:R-:W-:-:S08]  /*1370*/  DFMA R16, R16, R16, R16 ;  /* 0x000000101010722b */ /* 0x000fd00000000010 */
[----:B------:R-:W-:Y:S02]  /*1380*/  DFMA R12, R12, R16, R12 ;  /* 0x000000100c0c722b */ /* 0x000fe4000000000c */
[----:B------:R-:W0:Y:S06]  /*1390*/  F2F.F64.F32 R16, R19 ;  /* 0x0000001300107310 */ /* 0x000e2c0000201800 */
[----:B------:R-:W-:-:S08]  /*13a0*/  DFMA R20, -R4, R12, 1 ;  /* 0x3ff000000414742b */ /* 0x000fd0000000010c */
[----:B------:R-:W-:Y:S02]  /*13b0*/  DFMA R12, R12, R20, R12 ;  /* 0x000000140c0c722b */ /* 0x000fe4000000000c */
[----:B0-----:R-:W-:-:S08]  /*13c0*/  DMUL R16, R16, 32 ;  /* 0x4040000010107828 */ /* 0x001fd00000000000 */
[----:B------:R-:W-:Y:S02]  /*13d0*/  DMUL R20, R16, R12 ;  /* 0x0000000c10147228 */ /* 0x000fe40000000000 */
[----:B------:R-:W-:-:S06]  /*13e0*/  FSETP.GEU.AND P1, PT, |R17|, 6.5827683646048100446e-37, PT ;  /* 0x036000001100780b */ /* 0x000fcc0003f2e200 */
[----:B------:R-:W-:-:S08]  /*13f0*/  DFMA R22, -R4, R20, R16 ;  /* 0x000000140416722b */ /* 0x000fd00000000110 */
[----:B------:R-:W-:-:S10]  /*1400*/  DFMA R12, R12, R22, R20 ;  /* 0x000000160c0c722b */ /* 0x000fd40000000014 */
[----:B------:R-:W-:-:S05]  /*1410*/  FFMA R14, RZ, R5, R13 ;  /* 0x00000005ff0e7223 */ /* 0x000fca000000000d */
[----:B------:R-:W-:-:S13]  /*1420*/  FSETP.GT.AND P0, PT, |R14|, 1.469367938527859385e-39, PT ;  /* 0x001000000e00780b */ /* 0x000fda0003f04200 */
[----:B------:R-:W-:Y:S05]  /*1430*/  @P0 BRA P1, `(.L_x_18) ;  /* 0x0000000000200947 */ /* 0x000fea0000800000 */
[----:B------:R-:W-:Y:S01]  /*1440*/  IMAD.MOV.U32 R14, RZ, RZ, R16 ;  /* 0x000000ffff0e7224 */ /* 0x000fe200078e0010 */
[----:B------:R-:W-:Y:S01]  /*1450*/  MOV R11, 0x14a0 ;  /* 0x000014a0000b7802 */ /* 0x000fe20000000f00 */
[----:B------:R-:W-:Y:S02]  /*1460*/  IMAD.MOV.U32 R15, RZ, RZ, R17 ;  /* 0x000000ffff0f7224 */ /* 0x000fe400078e0011 */
[----:B------:R-:W-:Y:S02]  /*1470*/  IMAD.MOV.U32 R12, RZ, RZ, R4 ;  /* 0x000000ffff0c7224 */ /* 0x000fe400078e0004 */
[----:B------:R-:W-:-:S07]  /*1480*/  IMAD.MOV.U32 R13, RZ, RZ, R5 ;  /* 0x000000ffff0d7224 */ /* 0x000fce00078e0005 */
[----:B-1----:R-:W-:Y:S05]  /*1490*/  CALL.REL.NOINC `($__internal_0_$__cuda_sm20_div_rn_f64_full) ;  /* 0x0000001000007944 */ /* 0x002fea0003c00000 */
[----:B------:R-:W-:Y:S02]  /*14a0*/  IMAD.MOV.U32 R12, RZ, RZ, R18 ;  /* 0x000000ffff0c7224 */ /* 0x000fe400078e0012 */
[----:B------:R-:W-:-:S07]  /*14b0*/  IMAD.MOV.U32 R13, RZ, RZ, R19 ;  /* 0x000000ffff0d7224 */ /* 0x000fce00078e0013 */
.L_x_18:
[----:B------:R-:W-:Y:S05]  /*14c0*/  BSYNC.RECONVERGENT B0 ;  /* 0x0000000000007941 */ /* 0x000fea0003800200 */
.L_x_17:
[----:B------:R-:W-:Y:S01]  /*14d0*/  DSETP.NEU.AND P0, PT, |R12|, +INF , PT ;  /* 0x7ff000000c00742a */ /* 0x000fe20003f0d200 */
[----:B------:R-:W-:-:S13]  /*14e0*/  BSSY.RECONVERGENT B0, `(.L_x_19) ;  /* 0x000001e000007945 */ /* 0x000fda0003800200 */
[----:B------:R-:W-:Y:S01]  /*14f0*/  @!P0 DMUL R28, RZ, R12 ;  /* 0x0000000cff1c8228 */ /* 0x000fe20000000000 */
[----:B------:R-:W-:Y:S01]  /*1500*/  @!P0 IMAD.MOV.U32 R11, RZ, RZ, 0x1 ;  /* 0x00000001ff0b8424 */ /* 0x000fe200078e00ff */
[----:B------:R-:W-:Y:S09]  /*1510*/  @!P0 BRA `(.L_x_20) ;  /* 0x0000000000688947 */ /* 0x000ff20003800000 */
[----:B------:R-:W-:Y:S01]  /*1520*/  UMOV UR4, 0x6dc9c883 ;  /* 0x6dc9c88300047882 */ /* 0x000fe20000000000 */
[----:B------:R-:W-:Y:S01]  /*1530*/  UMOV UR5, 0x3fe45f30 ;  /* 0x3fe45f3000057882 */ /* 0x000fe20000000000 */
[C---:B------:R-:W-:Y:S01]  /*1540*/  DSETP.GE.AND P0, PT, |R12|.reuse, 2.14748364800000000000e+09, PT ;  /* 0x41e000000c00742a */ /* 0x040fe20003f06200 */
[----:B------:R-:W-:Y:S01]  /*1550*/  BSSY.RECONVERGENT B1, `(.L_x_21) ;  /* 0x0000015000017945 */ /* 0x000fe20003800200 */
[----:B------:R-:W-:Y:S01]  /*1560*/  DMUL R14, R12, UR4 ;  /* 0x000000040c0e7c28 */ /* 0x000fe20008000000 */
[----:B------:R-:W-:Y:S01]  /*1570*/  UMOV UR4, 0x54442d18 ;  /* 0x54442d1800047882 */ /* 0x000fe20000000000 */
[----:B------:R-:W-:-:S04]  /*1580*/  UMOV UR5, 0x3ff921fb ;  /* 0x3ff921fb00057882 */ /* 0x000fc80000000000 */
[----:B------:R-:W0:Y:S08]  /*1590*/  F2I.F64 R11, R14 ;  /* 0x0000000e000b7311 */ /* 0x000e300000301100 */
[----:B0-----:R-:W0:Y:S02]  /*15a0*/  I2F.F64 R28, R11 ;  /* 0x0000000b001c7312 */ /* 0x001e240000201c00 */
[----:B0-----:R-:W-:Y:S01]  /*15b0*/  DFMA R16, R28, -UR4, R12 ;  /* 0x800000041c107c2b */ /* 0x001fe2000800000c */
[----:B------:R-:W-:Y:S01]  /*15c0*/  UMOV UR4, 0x33145c00 ;  /* 0x33145c0000047882 */ /* 0x000fe20000000000 */
[----:B------:R-:W-:-:S06]  /*15d0*/  UMOV UR5, 0x3c91a626 ;  /* 0x3c91a62600057882 */ /* 0x000fcc0000000000 */
[----:B------:R-:W-:Y:S01]  /*15e0*/  DFMA R16, R28, -UR4, R16 ;  /* 0x800000041c107c2b */ /* 0x000fe20008000010 */
[----:B------:R-:W-:Y:S01]  /*15f0*/  UMOV UR4, 0x252049c0 ;  /* 0x252049c000047882 */ /* 0x000fe20000000000 */
[----:B------:R-:W-:-:S06]  /*1600*/  UMOV UR5, 0x397b839a ;  /* 0x397b839a00057882 */ /* 0x000fcc0000000000 */
[----:B------:R-:W-:Y:S01]  /*1610*/  DFMA R28, R28, -UR4, R16 ;  /* 0x800000041c1c7c2b */ /* 0x000fe20008000010 */
[----:B------:R-:W-:Y:S10]  /*1620*/  @!P0 BRA `(.L_x_22) ;  /* 0x00000000001c8947 */ /* 0x000ff40003800000 */
[----:B------:R-:W-:Y:S01]  /*1630*/  IMAD.MOV.U32 R20, RZ, RZ, R12 ;  /* 0x000000ffff147224 */ /* 0x000fe200078e000c */
[----:B------:R-:W-:Y:S01]  /*1640*/  MOV R11, 0x1670 ;  /* 0x00001670000b7802 */ /* 0x000fe20000000f00 */
[----:B------:R-:W-:-:S07]  /*1650*/  IMAD.MOV.U32 R12, RZ, RZ, R13 ;  /* 0x000000ffff0c7224 */ /* 0x000fce00078e000d */
[----:B-1----:R-:W-:Y:S05]  /*1660*/  CALL.REL.NOINC `($danpart$__internal_trig_reduction_slowpathd) ;  /* 0x0000001800987944 */ /* 0x002fea0003c00000 */
[----:B------:R-:W-:Y:S02]  /*1670*/  IMAD.MOV.U32 R11, RZ, RZ, R14 ;  /* 0x000000ffff0b7224 */ /* 0x000fe400078e000e */
[----:B------:R-:W-:Y:S02]  /*1680*/  IMAD.MOV.U32 R28, RZ, RZ, R20 ;  /* 0x000000ffff1c7224 */ /* 0x000fe400078e0014 */
[----:B------:R-:W-:-:S07]  /*1690*/  IMAD.MOV.U32 R29, RZ, RZ, R21 ;  /* 0x000000ffff1d7224 */ /* 0x000fce00078e0015 */
.L_x_22:
[----:B------:R-:W-:Y:S05]  /*16a0*/  BSYNC.RECONVERGENT B1 ;  /* 0x0000000000017941 */ /* 0x000fea0003800200 */
.L_x_21:
[----:B------:R-:W-:-:S07]  /*16b0*/  VIADD R11, R11, 0x1 ;  /* 0x000000010b0b7836 */ /* 0x000fce0000000000 */
.L_x_20:
[----:B------:R-:W-:Y:S05]  /*16c0*/  BSYNC.RECONVERGENT B0 ;  /* 0x0000000000007941 */ /* 0x000fea0003800200 */
.L_x_19:
[----:B------:R-:W0:Y:S01]  /*16d0*/  LDCU.64 UR4, c[0x4][0x10] ;  /* 0x01000200ff0477ac */ /* 0x000e220008000a00 */
[----:B------:R-:W-:-:S05]  /*16e0*/  IMAD.SHL.U32 R12, R11, 0x40, RZ ;  /* 0x000000400b0c7824 */ /* 0x000fca00078e00ff */
[----:B------:R-:W-:-:S04]  /*16f0*/  LOP3.LUT R12, R12, 0x40, RZ, 0xc0, !PT ;  /* 0x000000400c0c7812 */ /* 0x000fc800078ec0ff */
[----:B0-----:R-:W-:-:S05]  /*1700*/  IADD3 R30, P0, PT, R12, UR4, RZ ;  /* 0x000000040c1e7c10 */ /* 0x001fca000ff1e0ff */
[----:B------:R-:W-:-:S05]  /*1710*/  IMAD.X R31, RZ, RZ, UR5, P0 ;  /* 0x00000005ff1f7e24 */ /* 0x000fca00080e06ff */
[----:B------:R-:W2:Y:S04]  /*1720*/  LDG.E.128.CONSTANT R12, desc[UR6][R30.64] ;  /* 0x000000061e0c7981 */ /* 0x000ea8000c1e9d00 */
[----:B------:R-:W3:Y:S04]  /*1730*/  LDG.E.128.CONSTANT R16, desc[UR6][R30.64+0x10] ;  /* 0x000010061e107981 */ /* 0x000ee8000c1e9d00 */
[----:B------:R-:W4:Y:S01]  /*1740*/  LDG.E.128.CONSTANT R20, desc[UR6][R30.64+0x20] ;  /* 0x000020061e147981 */ /* 0x000f22000c1e9d00 */
[----:B------:R-:W-:Y:S01]  /*1750*/  LOP3.LUT R24, R11, 0x1, RZ, 0xc0, !PT ;  /* 0x000000010b187812 */ /* 0x000fe200078ec0ff */
[----:B------:R-:W-:Y:S01]  /*1760*/  IMAD.MOV.U32 R25, RZ, RZ, 0x3da8ff83 ;  /* 0x3da8ff83ff197424 */ /* 0x000fe200078e00ff */
[----:B------:R-:W-:-:S02]  /*1770*/  DMUL R26, R28, R28 ;  /* 0x0000001c1c1a7228 */ /* 0x000fc40000000000 */
[----:B------:R-:W-:Y:S01]  /*1780*/  ISETP.NE.U32.AND P0, PT, R24, 0x1, PT ;  /* 0x000000011800780c */ /* 0x000fe20003f05070 */
[----:B------:R-:W-:-:S03]  /*1790*/  IMAD.MOV.U32 R24, RZ, RZ, 0x20fd8164 ;  /* 0x20fd8164ff187424 */ /* 0x000fc600078e00ff */
[----:B------:R-:W-:Y:S02]  /*17a0*/  FSEL R25, -R25, 0.11223486810922622681, !P0 ;  /* 0x3de5db6519197808 */ /* 0x000fe40004000100 */
[----:B------:R-:W-:-:S06]  /*17b0*/  FSEL R24, R24, -8.06006814911005101289e+34, !P0 ;  /* 0xf9785eba18187808 */ /* 0x000fcc0004000000 */
[C---:B--2---:R-:W-:Y:S01]  /*17c0*/  DFMA R12, R26.reuse, R24, R12 ;  /* 0x000000181a0c722b */ /* 0x044fe2000000000c */
[----:B------:R-:W0:Y:S07]  /*17d0*/  LDC.64 R24, c[0x0][0x380] ;  /* 0x0000e000ff187b82 */ /* 0x000e2e0000000a00 */
[----:B------:R-:W-:-:S08]  /*17e0*/  DFMA R12, R26, R12, R14 ;  /* 0x0000000c1a0c722b */ /* 0x000fd0000000000e */
[C---:B---3--:R-:W-:Y:S01]  /*17f0*/  DFMA R12, R26.reuse, R12, R16 ;  /* 0x0000000c1a0c722b */ /* 0x048fe20000000010 */
[----:B------:R-:W2:Y:S07]  /*1800*/  LDC.64 R16, c[0x0][0x390] ;  /* 0x0000e400ff107b82 */ /* 0x000eae0000000a00 */
[----:B------:R-:W-:-:S08]  /*1810*/  DFMA R12, R26, R12, R18 ;  /* 0x0000000c1a0c722b */ /* 0x000fd00000000012 */
[----:B----4-:R-:W-:-:S08]  /*1820*/  DFMA R12, R26, R12, R20 ;  /* 0x0000000c1a0c722b */ /* 0x010fd00000000014 */
[----:B------:R-:W-:-:S08]  /*1830*/  DFMA R12, R26, R12, R22 ;  /* 0x0000000c1a0c722b */ /* 0x000fd00000000016 */
[----:B------:R-:W-:Y:S02]  /*1840*/  DFMA R28, R12, R28, R28 ;  /* 0x0000001c0c1c722b */ /* 0x000fe4000000001c */
[----:B------:R-:W-:-:S10]  /*1850*/  DFMA R12, R26, R12, 1 ;  /* 0x3ff000001a0c742b */ /* 0x000fd4000000000c */
[----:B------:R-:W-:Y:S02]  /*1860*/  FSEL R14, R12, R28, !P0 ;  /* 0x0000001c0c0e7208 */ /* 0x000fe40004000000 */
[----:B------:R-:W-:Y:S02]  /*1870*/  FSEL R15, R13, R29, !P0 ;  /* 0x0000001d0d0f7208 */ /* 0x000fe40004000000 */
[----:B------:R-:W-:-:S04]  /*1880*/  LOP3.LUT P0, RZ, R11, 0x2, RZ, 0xc0, !PT ;  /* 0x000000020bff7812 */ /* 0x000fc8000780c0ff */
[----:B------:R-:W-:-:S10]  /*1890*/  DADD R12, RZ, -R14 ;  /* 0x00000000ff0c7229 */ /* 0x000fd4000000080e */
[----:B------:R-:W-:Y:S01]  /*18a0*/  FSEL R12, R14, R12, !P0 ;  /* 0x0000000c0e0c7208 */ /* 0x000fe20004000000 */
[----:B------:R-:W-:Y:S01]  /*18b0*/  IMAD.MOV.U32 R14, RZ, RZ, 0x0 ;  /* 0x00000000ff0e7424 */ /* 0x000fe200078e00ff */
[----:B------:R-:W-:Y:S01]  /*18c0*/  FSEL R13, R15, R13, !P0 ;  /* 0x0000000d0f0d7208 */ /* 0x000fe20004000000 */
[----:B------:R-:W-:-:S06]  /*18d0*/  IMAD.MOV.U32 R15, RZ, RZ, 0x3fe00000 ;  /* 0x3fe00000ff0f7424 */ /* 0x000fcc00078e00ff */
[----:B------:R-:W-:Y:S01]  /*18e0*/  DFMA R12, R12, R14, 0.5 ;  /* 0x3fe000000c0c742b */ /* 0x000fe2000000000e */
[----:B--2---:R-:W-:-:S05]  /*18f0*/  IMAD R15, R16, R17, R0 ;  /* 0x00000011100f7224 */ /* 0x004fca00078e0200 */
[----:B------:R-:W2:Y:S01]  /*1900*/  F2F.F32.F64 R11, R12 ;  /* 0x0000000c000b7310 */ /* 0x000ea20000301000 */
[----:B0-----:R-:W-:-:S05]  /*1910*/  IMAD.WIDE.U32 R24, R15, 0x10, R24 ;  /* 0x000000100f187825 */ /* 0x001fca00078e0018 */
[----:B--2---:R0:W-:Y:S04]  /*1920*/  STG.E desc[UR6][R24.64+0x4], R11 ;  /* 0x0000040b18007986 */ /* 0x0041e8000c101906 */
[----:B------:R-:W2:Y:S01]  /*1930*/  LDG.E R0, desc[UR6][R6.64] ;  /* 0x0000000606007981 */ /* 0x000ea2000c1e1900 */
[----:B------:R-:W3:Y:S01]  /*1940*/  MUFU.RCP64H R15, R5 ;  /* 0x00000005000f7308 */ /* 0x000ee20000001800 */
[----:B------:R-:W-:Y:S01]  /*1950*/  IMAD.MOV.U32 R14, RZ, RZ, 0x1 ;  /* 0x00000001ff0e7424 */ /* 0x000fe200078e00ff */
[----:B------:R-:W-:Y:S05]  /*1960*/  BSSY.RECONVERGENT B0, `(.L_x_23) ;  /* 0x0000015000007945 */ /* 0x000fea0003800200 */
[----:B---3--:R-:W-:-:S08]  /*1970*/  DFMA R16, -R4, R14, 1 ;  /* 0x3ff000000410742b */ /* 0x008fd0000000010e */
[----:B------:R-:W-:-:S08]  /*1980*/  DFMA R16, R16, R16, R16 ;  /* 0x000000101010722b */ /* 0x000fd00000000010 */
[----:B------:R-:W-:-:S08]  /*1990*/  DFMA R16, R14, R16, R14 ;  /* 0x000000100e10722b */ /* 0x000fd0000000000e */
[----:B------:R-:W-:-:S08]  /*19a0*/  DFMA R12, -R4, R16, 1 ;  /* 0x3ff00000040c742b */ /* 0x000fd00000000110 */
[----:B------:R-:W-:Y:S01]  /*19b0*/  DFMA R18, R16, R12, R16 ;  /* 0x0000000c1012722b */ /* 0x000fe20000000010 */
[----:B--2---:R-:W2:Y:S02]  /*19c0*/  F2F.F64.F32 R14, R0 ;  /* 0x00000000000e7310 */ /* 0x004ea40000201800 */
[----:B--2---:R-:W-:-:S08]  /*19d0*/  DMUL R14, R14, 16 ;  /* 0x403000000e0e7828 */ /* 0x004fd00000000000 */
[----:B------:R-:W-:Y:S02]  /*19e0*/  DMUL R12, R18, R14 ;  /* 0x0000000e120c7228 */ /* 0x000fe40000000000 */
[----:B------:R-:W-:-:S06]  /*19f0*/  FSETP.GEU.AND P1, PT, |R15|, 6.5827683646048100446e-37, PT ;  /* 0x036000000f00780b */ /* 0x000fcc0003f2e200 */
[----:B------:R-:W-:-:S08]  /*1a00*/  DFMA R16, -R4, R12, R14 ;  /* 0x0000000c0410722b */ /* 0x000fd0000000010e */
[----:B------:R-:W-:-:S10]  /*1a10*/  DFMA R12, R18, R16, R12 ;  /* 0x00000010120c722b */ /* 0x000fd4000000000c */
[----:B0-----:R-:W-:-:S05]  /*1a20*/  FFMA R11, RZ, R5, R13 ;  /* 0x00000005ff0b7223 */ /* 0x001fca000000000d */
[----:B------:R-:W-:-:S13]  /*1a30*/  FSETP.GT.AND P0, PT, |R11|, 1.469367938527859385e-39, PT ;  /* 0x001000000b00780b */ /* 0x000fda0003f04200 */
[----:B------:R-:W-:Y:S05]  /*1a40*/  @P0 BRA P1, `(.L_x_24) ;  /* 0x0000000000180947 */ /* 0x000fea0000800000 */
[----:B------:R-:W-:Y:S01]  /*1a50*/  IMAD.MOV.U32 R12, RZ, RZ, R4 ;  /* 0x000000ffff0c7224 */ /* 0x000fe200078e0004 */
[----:B------:R-:W-:Y:S01]  /*1a60*/  MOV R11, 0x1a90 ;  /* 0x00001a90000b7802 */ /* 0x000fe20000000f00 */
[----:B------:R-:W-:-:S07]  /*1a70*/  IMAD.MOV.U32 R13, RZ, RZ, R5 ;  /* 0x000000ffff0d7224 */ /* 0x000fce00078e0005 */
[----:B-1----:R-:W-:Y:S05]  /*1a80*/  CALL.REL.NOINC `($__internal_0_$__cuda_sm20_div_rn_f64_full) ;  /* 0x0000000800847944 */ /* 0x002fea0003c00000 */
[----:B------:R-:W-:Y:S02]  /*1a90*/  IMAD.MOV.U32 R12, RZ, RZ, R18 ;  /* 0x000000ffff0c7224 */ /* 0x000fe400078e0012 */
[----:B------:R-:W-:-:S07]  /*1aa0*/  IMAD.MOV.U32 R13, RZ, RZ, R19 ;  /* 0x000000ffff0d7224 */ /* 0x000fce00078e0013 */
.L_x_24:
[----:B------:R-:W-:Y:S05]  /*1ab0*/  BSYNC.RECONVERGENT B0 ;  /* 0x0000000000007941 */ /* 0x000fea0003800200 */
.L_x_23:
        /* <DEDUP_REMOVED lines=29> */
.L_x_28:
[----:B------:R-:W-:Y:S05]  /*1c90*/  BSYNC.RECONVERGENT B1 ;  /* 0x0000000000017941 */ /* 0x000fea0003800200 */
.L_x_27:
[----:B------:R-:W-:-:S07]  /*1ca0*/  VIADD R0, R0, 0x1 ;  /* 0x0000000100007836 */ /* 0x000fce0000000000 */
.L_x_26:
[----:B------:R-:W-:Y:S05]  /*1cb0*/  BSYNC.RECONVERGENT B0 ;  /* 0x0000000000007941 */ /* 0x000fea0003800200 */
.L_x_25:
[----:B------:R-:W0:Y:S01]  /*1cc0*/  LDCU.64 UR4, c[0x4][0x10] ;  /* 0x01000200ff0477ac */ /* 0x000e220008000a00 */
[----:B------:R-:W-:-:S05]  /*1cd0*/  IMAD.SHL.U32 R11, R0, 0x40, RZ ;  /* 0x00000040000b7824 */ /* 0x000fca00078e00ff */
[----:B------:R-:W-:-:S04]  /*1ce0*/  LOP3.LUT R11, R11, 0x40, RZ, 0xc0, !PT ;  /* 0x000000400b0b7812 */ /* 0x000fc800078ec0ff */
[----:B0-----:R-:W-:-:S05]  /*1cf0*/  IADD3 R20, P0, PT, R11, UR4, RZ ;  /* 0x000000040b147c10 */ /* 0x001fca000ff1e0ff */
[----:B------:R-:W-:-:S05]  /*1d00*/  IMAD.X R21, RZ, RZ, UR5, P0 ;  /* 0x00000005ff157e24 */ /* 0x000fca00080e06ff */
[----:B------:R-:W2:Y:S01]  /*1d10*/  LDG.E.128.CONSTANT R12, desc[UR6][R20.64] ;  /* 0x00000006140c7981 */ /* 0x000ea2000c1e9d00 */
[----:B------:R-:W-:Y:S01]  /*1d20*/  LOP3.LUT R11, R0, 0x1, RZ, 0xc0, !PT ;  /* 0x00000001000b7812 */ /* 0x000fe200078ec0ff */
[----:B------:R-:W-:Y:S01]  /*1d30*/  IMAD.MOV.U32 R16, RZ, RZ, 0x20fd8164 ;  /* 0x20fd8164ff107424 */ /* 0x000fe200078e00ff */
[----:B------:R-:W-:Y:S02]  /*1d40*/  DMUL R28, R26, R26 ;  /* 0x0000001a1a1c7228 */ /* 0x000fe40000000000 */
[----:B------:R-:W-:Y:S01]  /*1d50*/  ISETP.NE.U32.AND P0, PT, R11, 0x1, PT ;  /* 0x000000010b00780c */ /* 0x000fe20003f05070 */
[----:B------:R-:W-:-:S03]  /*1d60*/  IMAD.MOV.U32 R11, RZ, RZ, 0x3da8ff83 ;  /* 0x3da8ff83ff0b7424 */ /* 0x000fc600078e00ff */
[----:B------:R-:W-:Y:S02]  /*1d70*/  FSEL R16, R16, -8.06006814911005101289e+34, !P0 ;  /* 0xf9785eba10107808 */ /* 0x000fe40004000000 */
[----:B------:R-:W-:-:S06]  /*1d80*/  FSEL R17, -R11, 0.11223486810922622681, !P0 ;  /* 0x3de5db650b117808 */ /* 0x000fcc0004000100 */
[C---:B--2---:R-:W-:Y:S01]  /*1d90*/  DFMA R12, R28.reuse, R16, R12 ;  /* 0x000000101c0c722b */ /* 0x044fe2000000000c */
[----:B------:R-:W2:Y:S04]  /*1da0*/  LDG.E.128.CONSTANT R16, desc[UR6][R20.64+0x10] ;  /* 0x0000100614107981 */ /* 0x000ea8000c1e9d00 */
[----:B------:R-:W3:Y:S03]  /*1db0*/  LDG.E.128.CONSTANT R20, desc[UR6][R20.64+0x20] ;  /* 0x0000200614147981 */ /* 0x000ee6000c1e9d00 */
[----:B------:R-:W-:-:S08]  /*1dc0*/  DFMA R12, R28, R12, R14 ;  /* 0x0000000c1c0c722b */ /* 0x000fd0000000000e */
[----:B--2---:R-:W-:Y:S01]  /*1dd0*/  DFMA R12, R28, R12, R16 ;  /* 0x0000000c1c0c722b */ /* 0x004fe20000000010 */
[----:B------:R-:W-:Y:S02]  /*1de0*/  IMAD.MOV.U32 R16, RZ, RZ, 0x0 ;  /* 0x00000000ff107424 */ /* 0x000fe400078e00ff */
[----:B------:R-:W-:-:S05]  /*1df0*/  IMAD.MOV.U32 R17, RZ, RZ, 0x3fe00000 ;  /* 0x3fe00000ff117424 */ /* 0x000fca00078e00ff */
[----:B------:R-:W-:-:S08]  /*1e00*/  DFMA R12, R28, R12, R18 ;  /* 0x0000000c1c0c722b */ /* 0x000fd00000000012 */
[----:B---3--:R-:W-:-:S08]  /*1e10*/  DFMA R12, R28, R12, R20 ;  /* 0x0000000c1c0c722b */ /* 0x008fd00000000014 */
[----:B------:R-:W-:-:S08]  /*1e20*/  DFMA R12, R28, R12, R22 ;  /* 0x0000000c1c0c722b */ /* 0x000fd00000000016 */
[----:B------:R-:W-:Y:S02]  /*1e30*/  DFMA R26, R12, R26, R26 ;  /* 0x0000001a0c1a722b */ /* 0x000fe4000000001a */
[----:B------:R-:W-:-:S10]  /*1e40*/  DFMA R12, R28, R12, 1 ;  /* 0x3ff000001c0c742b */ /* 0x000fd4000000000c */
[----:B------:R-:W-:Y:S02]  /*1e50*/  FSEL R14, R12, R26, !P0 ;  /* 0x0000001a0c0e7208 */ /* 0x000fe40004000000 */
[----:B------:R-:W-:Y:S02]  /*1e60*/  FSEL R15, R13, R27, !P0 ;  /* 0x0000001b0d0f7208 */ /* 0x000fe40004000000 */
[----:B------:R-:W-:-:S04]  /*1e70*/  LOP3.LUT P0, RZ, R0, 0x2, RZ, 0xc0, !PT ;  /* 0x0000000200ff7812 */ /* 0x000fc8000780c0ff */
[----:B------:R-:W-:-:S10]  /*1e80*/  DADD R12, RZ, -R14 ;  /* 0x00000000ff0c7229 */ /* 0x000fd4000000080e */
[----:B------:R-:W-:Y:S02]  /*1e90*/  FSEL R12, R14, R12, !P0 ;  /* 0x0000000c0e0c7208 */ /* 0x000fe40004000000 */
[----:B------:R-:W-:-:S06]  /*1ea0*/  FSEL R13, R15, R13, !P0 ;  /* 0x0000000d0f0d7208 */ /* 0x000fcc0004000000 */
[----:B------:R-:W-:-:S10]  /*1eb0*/  DFMA R12, R12, R16, 0.5 ;  /* 0x3fe000000c0c742b */ /* 0x000fd40000000010 */
[----:B------:R-:W0:Y:S02]  /*1ec0*/  F2F.F32.F64 R13, R12 ;  /* 0x0000000c000d7310 */ /* 0x000e240000301000 */
[----:B0-----:R0:W-:Y:S04]  /*1ed0*/  STG.E desc[UR6][R24.64], R13 ;  /* 0x0000000d18007986 */ /* 0x0011e8000c101906 */
[----:B------:R-:W2:Y:S02]  /*1ee0*/  LDG.E R0, desc[UR6][R6.64] ;  /* 0x0000000606007981 */ /* 0x000ea4000c1e1900 */
        /* <DEDUP_REMOVED lines=10> */
[----:B0-----:R-:W-:Y:S02]  /*1f90*/  DMUL R12, R18, R14 ;  /* 0x0000000e120c7228 */ /* 0x001fe40000000000 */
        /* <DEDUP_REMOVED lines=12> */
.L_x_30:
[----:B------:R-:W-:Y:S05]  /*2060*/  BSYNC.RECONVERGENT B0 ;  /* 0x0000000000007941 */ /* 0x000fea0003800200 */
.L_x_29:
        /* <DEDUP_REMOVED lines=26> */
[----:B------:R-:W-:-:S07]  /*2210*/  IMAD.MOV.U32 R0, RZ, RZ, R14 ;  /* 0x000000ffff007224 */ /* 0x000fce00078e000e */
.L_x_34:
[----:B------:R-:W-:Y:S05]  /*2220*/  BSYNC.RECONVERGENT B1 ;  /* 0x0000000000017941 */ /* 0x000fea0003800200 */
.L_x_33:
[----:B------:R-:W-:-:S07]  /*2230*/  VIADD R0, R0, 0x1 ;  /* 0x0000000100007836 */ /* 0x000fce0000000000 */
.L_x_32:
[----:B------:R-:W-:Y:S05]  /*2240*/  BSYNC.RECONVERGENT B0 ;  /* 0x0000000000007941 */ /* 0x000fea0003800200 */
.L_x_31:
        /* <DEDUP_REMOVED lines=13> */
[----:B------:R-:W-:Y:S02]  /*2320*/  FSEL R26, R26, -8.06006814911005101289e+34, !P0 ;  /* 0xf9785eba1a1a7808 */ /* 0x000fe40004000000 */
[----:B------:R-:W-:Y:S01]  /*2330*/  FSEL R27, -R11, 0.11223486810922622681, !P0 ;  /* 0x3de5db650b1b7808 */ /* 0x000fe20004000100 */
[----:B------:R-:W-:-:S05]  /*2340*/  IMAD.MOV.U32 R11, RZ, RZ, 0x3f800000 ;  /* 0x3f800000ff0b7424 */ /* 0x000fca00078e00ff */
[----:B--2---:R-:W-:-:S08]  /*2350*/  DFMA R4, R22, R26, R4 ;  /* 0x0000001a1604722b */ /* 0x004fd00000000004 */
[----:B------:R-:W-:-:S08]  /*2360*/  DFMA R4, R22, R4, R6 ;  /* 0x000000041604722b */ /* 0x000fd00000000006 */
[----:B---3--:R-:W-:Y:S01]  /*2370*/  DFMA R4, R22, R4, R12 ;  /* 0x000000041604722b */ /* 0x008fe2000000000c */
[----:B------:R-:W-:Y:S02]  /*2380*/  IMAD.MOV.U32 R12, RZ, RZ, 0x0 ;  /* 0x00000000ff0c7424 */ /* 0x000fe400078e00ff */
[----:B------:R-:W-:-:S05]  /*2390*/  IMAD.MOV.U32 R13, RZ, RZ, 0x3fe00000 ;  /* 0x3fe00000ff0d7424 */ /* 0x000fca00078e00ff */
        /* <DEDUP_REMOVED lines=13> */
[----:B0-----:R-:W-:Y:S04]  /*2470*/  STG.E desc[UR6][R24.64+0x8], R5 ;  /* 0x0000080518007986 */ /* 0x001fe8000c101906 */
[----:B------:R-:W-:Y:S01]  /*2480*/  STG.E.128 desc[UR6][R2.64], R8 ;  /* 0x0000000802007986 */ /* 0x000fe2000c101d06 */
[----:B------:R-:W-:Y:S05]  /*2490*/  EXIT ;  /* 0x000000000000794d */ /* 0x000fea0003800000 */
        .weak           $__internal_0_$__cuda_sm20_div_rn_f64_full
        .type           $__internal_0_$__cuda_sm20_div_rn_f64_full,@function
        .size           $__internal_0_$__cuda_sm20_div_rn_f64_full,($__internal_1_$__cuda_sm3x_div_rn_noftz_f32_slowpath - $__internal_0_$__cuda_sm20_div_rn_f64_full)
$__internal_0_$__cuda_sm20_div_rn_f64_full:
[----:B------:R-:W-:Y:S01]  /*24a0*/  FSETP.GEU.AND P2, PT, |R15|, 1.469367938527859385e-39, PT ;  /* 0x001000000f00780b */ /* 0x000fe20003f4e200 */
[----:B------:R-:W-:Y:S01]  /*24b0*/  IMAD.MOV.U32 R27, RZ, RZ, 0x1ca00000 ;  /* 0x1ca00000ff1b7424 */ /* 0x000fe200078e00ff */
[C---:B------:R-:W-:Y:S01]  /*24c0*/  FSETP.GEU.AND P0, PT, |R13|.reuse, 1.469367938527859385e-39, PT ;  /* 0x001000000d00780b */ /* 0x040fe20003f0e200 */
[----:B------:R-:W-:Y:S01]  /*24d0*/  IMAD.MOV.U32 R16, RZ, RZ, R14 ;  /* 0x000000ffff107224 */ /* 0x000fe200078e000e */
[----:B------:R-:W-:Y:S01]  /*24e0*/  LOP3.LUT R30, R13, 0x800fffff, RZ, 0xc0, !PT ;  /* 0x800fffff0d1e7812 */ /* 0x000fe200078ec0ff */
[----:B------:R-:W-:Y:S01]  /*24f0*/  IMAD.MOV.U32 R18, RZ, RZ, 0x1 ;  /* 0x00000001ff127424 */ /* 0x000fe200078e00ff */
[----:B------:R-:W-:Y:S01]  /*2500*/  LOP3.LUT R26, R15, 0x7ff00000, RZ, 0xc0, !PT ;  /* 0x7ff000000f1a7812 */ /* 0x000fe200078ec0ff */
[----:B------:R-:W-:Y:S01]  /*2510*/  BSSY.RECONVERGENT B1, `(.L_x_35) ;  /* 0x0000050000017945 */ /* 0x000fe20003800200 */
[----:B------:R-:W-:Y:S01]  /*2520*/  LOP3.LUT R31, R30, 0x3ff00000, RZ, 0xfc, !PT ;  /* 0x3ff000001e1f7812 */ /* 0x000fe200078efcff */
[----:B------:R-:W-:Y:S01]  /*2530*/  IMAD.MOV.U32 R30, RZ, RZ, R12 ;  /* 0x000000ffff1e7224 */ /* 0x000fe200078e000c */
[----:B------:R-:W-:-:S03]  /*2540*/  LOP3.LUT R28, R13, 0x7ff00000, RZ, 0xc0, !PT ;  /* 0x7ff000000d1c7812 */ /* 0x000fc600078ec0ff */
[----:B------:R-:W-:Y:S01]  /*2550*/  @!P2 LOP3.LUT R17, R13, 0x7ff00000, RZ, 0xc0, !PT ;  /* 0x7ff000000d11a812 */ /* 0x000fe200078ec0ff */
[----:B------:R-:W-:Y:S01]  /*2560*/  @!P2 IMAD.MOV.U32 R20, RZ, RZ, RZ ;  /* 0x000000ffff14a224 */ /* 0x000fe200078e00ff */
[----:B------:R-:W-:Y:S01]  /*2570*/  @!P0 DMUL R30, R12, 8.98846567431157953865e+307 ;  /* 0x7fe000000c1e8828 */ /* 0x000fe20000000000 */
[C---:B------:R-:W-:Y:S02]  /*2580*/  ISETP.GE.U32.AND P1, PT, R26.reuse, R28, PT ;  /* 0x0000001c1a00720c */ /* 0x040fe40003f26070 */
[----:B------:R-:W-:Y:S02]  /*2590*/  @!P2 ISETP.GE.U32.AND P3, PT, R26, R17, PT ;  /* 0x000000111a00a20c */ /* 0x000fe40003f66070 */
[C---:B------:R-:W-:Y:S01]  /*25a0*/  SEL R17, R27.reuse, 0x63400000, !P1 ;  /* 0x634000001b117807 */ /* 0x040fe20004800000 */
[----:B------:R-:W0:Y:S01]  /*25b0*/  MUFU.RCP64H R19, R31 ;  /* 0x0000001f00137308 */ /* 0x000e220000001800 */
[----:B------:R-:W-:Y:S02]  /*25c0*/  @!P2 SEL R21, R27, 0x63400000, !P3 ;  /* 0x634000001b15a807 */ /* 0x000fe40005800000 */
[----:B------:R-:W-:-:S02]  /*25d0*/  LOP3.LUT R17, R17, 0x800fffff, R15, 0xf8, !PT ;  /* 0x800fffff11117812 */ /* 0x000fc400078ef80f */
[----:B------:R-:W-:Y:S02]  /*25e0*/  @!P2 LOP3.LUT R21, R21, 0x80000000, R15, 0xf8, !PT ;  /* 0x800000001515a812 */ /* 0x000fe400078ef80f */
[----:B------:R-:W-:Y:S02]  /*25f0*/  @!P0 LOP3.LUT R28, R31, 0x7ff00000, RZ, 0xc0, !PT ;  /* 0x7ff000001f1c8812 */ /* 0x000fe400078ec0ff */
[----:B------:R-:W-:-:S06]  /*2600*/  @!P2 LOP3.LUT R21, R21, 0x100000, RZ, 0xfc, !PT ;  /* 0x001000001515a812 */ /* 0x000fcc00078efcff */
[----:B------:R-:W-:Y:S02]  /*2610*/  @!P2 DFMA R16, R16, 2, -R20 ;  /* 0x400000001010a82b */ /* 0x000fe40000000814 */
[----:B0-----:R-:W-:-:S08]  /*2620*/  DFMA R20, R18, -R30, 1 ;  /* 0x3ff000001214742b */ /* 0x001fd0000000081e */
[----:B------:R-:W-:-:S08]  /*2630*/  DFMA R20, R20, R20, R20 ;  /* 0x000000141414722b */ /* 0x000fd00000000014 */
[----:B------:R-:W-:-:S08]  /*2640*/  DFMA R20, R18, R20, R18 ;  /* 0x000000141214722b */ /* 0x000fd00000000012 */
[----:B------:R-:W-:-:S08]  /*2650*/  DFMA R18, R20, -R30, 1 ;  /* 0x3ff000001412742b */ /* 0x000fd0000000081e */
[----:B------:R-:W-:-:S08]  /*2660*/  DFMA R18, R20, R18, R20 ;  /* 0x000000121412722b */ /* 0x000fd00000000014 */
[----:B------:R-:W-:-:S08]  /*2670*/  DMUL R20, R18, R16 ;  /* 0x0000001012147228 */ /* 0x000fd00000000000 */
[----:B------:R-:W-:-:S08]  /*2680*/  DFMA R22, R20, -R30, R16 ;  /* 0x8000001e1416722b */ /* 0x000fd00000000010 */
[----:B------:R-:W-:Y:S01]  /*2690*/  DFMA R22, R18, R22, R20 ;  /* 0x000000161216722b */ /* 0x000fe20000000014 */
[----:B------:R-:W-:Y:S01]  /*26a0*/  IMAD.MOV.U32 R20, RZ, RZ, R26 ;  /* 0x000000ffff147224 */ /* 0x000fe200078e001a */
[----:B------:R-:W-:-:S05]  /*26b0*/  @!P2 LOP3.LUT R20, R17, 0x7ff00000, RZ, 0xc0, !PT ;  /* 0x7ff000001114a812 */ /* 0x000fca00078ec0ff */
[----:B------:R-:W-:-:S05]  /*26c0*/  VIADD R18, R20, 0xffffffff ;  /* 0xffffffff14127836 */ /* 0x000fca0000000000 */
[----:B------:R-:W-:Y:S01]  /*26d0*/  ISETP.GT.U32.AND P0, PT, R18, 0x7feffffe, PT ;  /* 0x7feffffe1200780c */ /* 0x000fe20003f04070 */
[----:B------:R-:W-:-:S05]  /*26e0*/  VIADD R18, R28, 0xffffffff ;  /* 0xffffffff1c127836 */ /* 0x000fca0000000000 */
[----:B------:R-:W-:-:S13]  /*26f0*/  ISETP.GT.U32.OR P0, PT, R18, 0x7feffffe, P0 ;  /* 0x7feffffe1200780c */ /* 0x000fda0000704470 */
[----:B------:R-:W-:Y:S05]  /*2700*/  @P0 BRA `(.L_x_36) ;  /* 0x00000000006c0947 */ /* 0x000fea0003800000 */
[----:B------:R-:W-:-:S04]  /*2710*/  LOP3.LUT R15, R13, 0x7ff00000, RZ, 0xc0, !PT ;  /* 0x7ff000000d0f7812 */ /* 0x000fc800078ec0ff */
[CC--:B------:R-:W-:Y:S02]  /*2720*/  VIADDMNMX R14, R26.reuse, -R15.reuse, 0xb9600000, !PT ;  /* 0xb96000001a0e7446 */ /* 0x0c0fe4000780090f */
[----:B------:R-:W-:Y:S02]  /*2730*/  ISETP.GE.U32.AND P0, PT, R26, R15, PT ;  /* 0x0000000f1a00720c */ /* 0x000fe40003f06070 */
[----:B------:R-:W-:Y:S02]  /*2740*/  VIMNMX R14, PT, PT, R14, 0x46a00000, PT ;  /* 0x46a000000e0e7848 */ /* 0x000fe40003fe0100 */
[----:B------:R-:W-:-:S05]  /*2750*/  SEL R27, R27, 0x63400000, !P0 ;  /* 0x634000001b1b7807 */ /* 0x000fca0004000000 */
[----:B------:R-:W-:Y:S02]  /*2760*/  IMAD.IADD R20, R14, 0x1, -R27 ;  /* 0x000000010e147824 */ /* 0x000fe400078e0a1b */
[----:B------:R-:W-:Y:S02]  /*2770*/  IMAD.MOV.U32 R14, RZ, RZ, RZ ;  /* 0x000000ffff0e7224 */ /* 0x000fe400078e00ff */
[----:B------:R-:W-:-:S06]  /*2780*/  VIADD R15, R20, 0x7fe00000 ;  /* 0x7fe00000140f7836 */ /* 0x000fcc0000000000 */
[----:B------:R-:W-:-:S10]  /*2790*/  DMUL R18, R22, R14 ;  /* 0x0000000e16127228 */ /* 0x000fd40000000000 */
[----:B------:R-:W-:-:S13]  /*27a0*/  FSETP.GTU.AND P0, PT, |R19|, 1.469367938527859385e-39, PT ;  /* 0x001000001300780b */ /* 0x000fda0003f0c200 */
[----:B------:R-:W-:Y:S05]  /*27b0*/  @P0 BRA `(.L_x_37) ;  /* 0x0000000000940947 */ /* 0x000fea0003800000 */
[----:B------:R-:W-:-:S06]  /*27c0*/  DFMA R16, R22, -R30, R16 ;  /* 0x8000001e1610722b */ /* 0x000fcc0000000010 */
[----:B------:R-:W-:-:S04]  /*27d0*/  IMAD.MOV.U32 R16, RZ, RZ, RZ ;  /* 0x000000ffff107224 */ /* 0x000fc800078e00ff */
[C---:B------:R-:W-:Y:S02]  /*27e0*/  FSETP.NEU.AND P0, PT, R17.reuse, RZ, PT ;  /* 0x000000ff1100720b */ /* 0x040fe40003f0d000 */
[----:B------:R-:W-:-:S04]  /*27f0*/  LOP3.LUT R14, R17, 0x80000000, R13, 0x48, !PT ;  /* 0x80000000110e7812 */ /* 0x000fc800078e480d */
[----:B------:R-:W-:-:S07]  /*2800*/  LOP3.LUT R17, R14, R15, RZ, 0xfc, !PT ;  /* 0x0000000f0e117212 */ /* 0x000fce00078efcff */
[----:B------:R-:W-:Y:S05]  /*2810*/  @!P0 BRA `(.L_x_37) ;  /* 0x00000000007c8947 */ /* 0x000fea0003800000 */
[----:B------:R-:W-:Y:S01]  /*2820*/  IMAD.MOV R13, RZ, RZ, -R20 ;  /* 0x000000ffff0d7224 */ /* 0x000fe200078e0a14 */
[----:B------:R-:W-:Y:S01]  /*2830*/  DMUL.RP R16, R22, R16 ;  /* 0x0000001016107228 */ /* 0x000fe20000008000 */
[----:B------:R-:W-:-:S06]  /*2840*/  IMAD.MOV.U32 R12, RZ, RZ, RZ ;  /* 0x000000ffff0c7224 */ /* 0x000fcc00078e00ff */
[----:B------:R-:W-:-:S06]  /*2850*/  DFMA R12, R18, -R12, R22 ;  /* 0x8000000c120c722b */ /* 0x000fcc0000000016 */
[----:B------:R-:W-:-:S04]  /*2860*/  IADD3 R12, PT, PT, -R20, -0x43300000, RZ ;  /* 0xbcd00000140c7810 */ /* 0x000fc80007ffe1ff */
[----:B------:R-:W-:Y:S02]  /*2870*/  FSETP.NEU.AND P0, PT, |R13|, R12, PT ;  /* 0x0000000c0d00720b */ /* 0x000fe40003f0d200 */
[----:B------:R-:W-:Y:S02]  /*2880*/  LOP3.LUT R13, R17, R14, RZ, 0x3c, !PT ;  /* 0x0000000e110d7212 */ /* 0x000fe400078e3cff */
[----:B------:R-:W-:Y:S02]  /*2890*/  FSEL R18, R16, R18, !P0 ;  /* 0x0000001210127208 */ /* 0x000fe40004000000 */
[----:B------:R-:W-:Y:S01]  /*28a0*/  FSEL R19, R13, R19, !P0 ;  /* 0x000000130d137208 */ /* 0x000fe20004000000 */
[----:B------:R-:W-:Y:S06]  /*28b0*/  BRA `(.L_x_37) ;  /* 0x0000000000547947 */ /* 0x000fec0003800000 */
.L_x_36:
[----:B------:R-:W-:-:S14]  /*28c0*/  DSETP.NAN.AND P0, PT, R14, R14, PT ;  /* 0x0000000e0e00722a */ /* 0x000fdc0003f08000 */
[----:B------:R-:W-:Y:S05]  /*28d0*/  @P0 BRA `(.L_x_38) ;  /* 0x0000000000440947 */ /* 0x000fea0003800000 */
[----:B------:R-:W-:-:S14]  /*28e0*/  DSETP.NAN.AND P0, PT, R12, R12, PT ;  /* 0x0000000c0c00722a */ /* 0x000fdc0003f08000 */
[----:B------:R-:W-:Y:S05]  /*28f0*/  @P0 BRA `(.L_x_39) ;  /* 0x0000000000300947 */ /* 0x000fea0003800000 */
[----:B------:R-:W-:Y:S01]  /*2900*/  ISETP.NE.AND P0, PT, R20, R28, PT ;  /* 0x0000001c1400720c */ /* 0x000fe20003f05270 */
[----:B------:R-:W-:Y:S02]  /*2910*/  IMAD.MOV.U32 R18, RZ, RZ, 0x0 ;  /* 0x00000000ff127424 */ /* 0x000fe400078e00ff */
[----:B------:R-:W-:-:S10]  /*2920*/  IMAD.MOV.U32 R19, RZ, RZ, -0x80000 ;  /* 0xfff80000ff137424 */ /* 0x000fd400078e00ff */
[----:B------:R-:W-:Y:S05]  /*2930*/  @!P0 BRA `(.L_x_37) ;  /* 0x0000000000348947 */ /* 0x000fea0003800000 */
[----:B------:R-:W-:Y:S02]  /*2940*/  ISETP.NE.AND P0, PT, R20, 0x7ff00000, PT ;  /* 0x7ff000001400780c */ /* 0x000fe40003f05270 */
[----:B------:R-:W-:Y:S02]  /*2950*/  LOP3.LUT R19, R15, 0x80000000, R13, 0x48, !PT ;  /* 0x800000000f137812 */ /* 0x000fe400078e480d */
[----:B------:R-:W-:-:S13]  /*2960*/  ISETP.EQ.OR P0, PT, R28, RZ, !P0 ;  /* 0x000000ff1c00720c */ /* 0x000fda0004702670 */
[----:B------:R-:W-:Y:S01]  /*2970*/  @P0 LOP3.LUT R12, R19, 0x7ff00000, RZ, 0xfc, !PT ;  /* 0x7ff00000130c0812 */ /* 0x000fe200078efcff */
[----:B------:R-:W-:Y:S02]  /*2980*/  @!P0 IMAD.MOV.U32 R18, RZ, RZ, RZ ;  /* 0x000000ffff128224 */ /* 0x000fe400078e00ff */
[----:B------:R-:W-:Y:S02]  /*2990*/  @P0 IMAD.MOV.U32 R18, RZ, RZ, RZ ;  /* 0x000000ffff120224 */ /* 0x000fe400078e00ff */
[----:B------:R-:W-:Y:S01]  /*29a0*/  @P0 IMAD.MOV.U32 R19, RZ, RZ, R12 ;  /* 0x000000ffff130224 */ /* 0x000fe200078e000c */
[----:B------:R-:W-:Y:S06]  /*29b0*/  BRA `(.L_x_37) ;  /* 0x0000000000147947 */ /* 0x000fec0003800000 */
.L_x_39:
[----:B------:R-:W-:Y:S01]  /*29c0*/  LOP3.LUT R19, R13, 0x80000, RZ, 0xfc, !PT ;  /* 0x000800000d137812 */ /* 0x000fe200078efcff */
[----:B------:R-:W-:Y:S01]  /*29d0*/  IMAD.MOV.U32 R18, RZ, RZ, R12 ;  /* 0x000000ffff127224 */ /* 0x000fe200078e000c */
[----:B------:R-:W-:Y:S06]  /*29e0*/  BRA `(.L_x_37) ;  /* 0x0000000000087947 */ /* 0x000fec0003800000 */
.L_x_38:
[----:B------:R-:W-:Y:S01]  /*29f0*/  LOP3.LUT R19, R15, 0x80000, RZ, 0xfc, !PT ;  /* 0x000800000f137812 */ /* 0x000fe200078efcff */
[----:B------:R-:W-:-:S07]  /*2a00*/  IMAD.MOV.U32 R18, RZ, RZ, R14 ;  /* 0x000000ffff127224 */ /* 0x000fce00078e000e */
.L_x_37:
[----:B------:R-:W-:Y:S05]  /*2a10*/  BSYNC.RECONVERGENT B1 ;  /* 0x0000000000017941 */ /* 0x000fea0003800200 */
.L_x_35:
[----:B------:R-:W-:Y:S02]  /*2a20*/  IMAD.MOV.U32 R12, RZ, RZ, R11 ;  /* 0x000000ffff0c7224 */ /* 0x000fe400078e000b */
[----:B------:R-:W-:-:S04]  /*2a30*/  IMAD.MOV.U32 R13, RZ, RZ, 0x0 ;  /* 0x00000000ff0d7424 */ /* 0x000fc800078e00ff */
[----:B------:R-:W-:Y:S05]  /*2a40*/  RET.REL.NODEC R12 `(danpart) ;  /* 0xffffffd40c6c7950 */ /* 0x000fea0003c3ffff */
        .weak           $__internal_1_$__cuda_sm3x_div_rn_noftz_f32_slowpath
        .type           $__internal_1_$__cuda_sm3x_div_rn_noftz_f32_slowpath,@function
        .size           $__internal_1_$__cuda_sm3x_div_rn_noftz_f32_slowpath,($danpart$__internal_trig_reduction_slowpathd - $__internal_1_$__cuda_sm3x_div_rn_noftz_f32_slowpath)
$__internal_1_$__cuda_sm3x_div_rn_noftz_f32_slowpath:
[----:B------:R-:W-:Y:S01]  /*2a50*/  SHF.R.U32.HI R11, RZ, 0x17, R2 ;  /* 0x00000017ff0b7819 */ /* 0x000fe20000011602 */
[----:B------:R-:W-:Y:S01]  /*2a60*/  BSSY.RECONVERGENT B2, `(.L_x_40) ;  /* 0x0000062000027945 */ /* 0x000fe20003800200 */
[----:B------:R-:W-:Y:S02]  /*2a70*/  SHF.R.U32.HI R5, RZ, 0x17, R3 ;  /* 0x00000017ff057819 */ /* 0x000fe40000011603 */
[----:B------:R-:W-:Y:S02]  /*2a80*/  LOP3.LUT R11, R11, 0xff, RZ, 0xc0, !PT ;  /* 0x000000ff0b0b7812 */ /* 0x000fe400078ec0ff */
[----:B------:R-:W-:-:S03]  /*2a90*/  LOP3.LUT R14, R5, 0xff, RZ, 0xc0, !PT ;  /* 0x000000ff050e7812 */ /* 0x000fc600078ec0ff */
[----:B------:R-:W-:Y:S02]  /*2aa0*/  VIADD R15, R11, 0xffffffff ;  /* 0xffffffff0b0f7836 */ /* 0x000fe40000000000 */
[----:B------:R-:W-:-:S03]  /*2ab0*/  VIADD R13, R14, 0xffffffff ;  /* 0xffffffff0e0d7836 */ /* 0x000fc60000000000 */
[----:B------:R-:W-:-:S04]  /*2ac0*/  ISETP.GT.U32.AND P0, PT, R15, 0xfd, PT ;  /* 0x000000fd0f00780c */ /* 0x000fc80003f04070 */
[----:B------:R-:W-:-:S13]  /*2ad0*/  ISETP.GT.U32.OR P0, PT, R13, 0xfd, P0 ;  /* 0x000000fd0d00780c */ /* 0x000fda0000704470 */
[----:B------:R-:W-:Y:S01]  /*2ae0*/  @!P0 IMAD.MOV.U32 R5, RZ, RZ, RZ ;  /* 0x000000ffff058224 */ /* 0x000fe200078e00ff */
[----:B------:R-:W-:Y:S06]  /*2af0*/  @!P0 BRA `(.L_x_41) ;  /* 0x00000000005c8947 */ /* 0x000fec0003800000 */
[----:B------:R-:W-:Y:S02]  /*2b00*/  FSETP.GTU.FTZ.AND P0, PT, |R3|, +INF , PT ;  /* 0x7f8000000300780b */ /* 0x000fe40003f1c200 */
[----:B------:R-:W-:-:S04]  /*2b10*/  FSETP.GTU.FTZ.AND P1, PT, |R2|, +INF , PT ;  /* 0x7f8000000200780b */ /* 0x000fc80003f3c200 */
[----:B------:R-:W-:-:S13]  /*2b20*/  PLOP3.LUT P0, PT, P0, P1, PT, 0xf8, 0x8f ;  /* 0x00000000008f781c */ /* 0x000fda0000703f70 */
[----:B------:R-:W-:Y:S05]  /*2b30*/  @P0 BRA `(.L_x_42) ;  /* 0x00000004004c0947 */ /* 0x000fea0003800000 */
[----:B------:R-:W-:-:S13]  /*2b40*/  LOP3.LUT P0, RZ, R2, 0x7fffffff, R3, 0xc8, !PT ;  /* 0x7fffffff02ff7812 */ /* 0x000fda000780c803 */
[----:B------:R-:W-:Y:S05]  /*2b50*/  @!P0 BRA `(.L_x_43) ;  /* 0x00000004003c8947 */ /* 0x000fea0003800000 */
[C---:B------:R-:W-:Y:S02]  /*2b60*/  FSETP.NEU.FTZ.AND P3, PT, |R3|.reuse, +INF , PT ;  /* 0x7f8000000300780b */ /* 0x040fe40003f7d200 */
[----:B------:R-:W-:Y:S02]  /*2b70*/  FSETP.NEU.FTZ.AND P1, PT, |R2|, +INF , PT ;  /* 0x7f8000000200780b */ /* 0x000fe40003f3d200 */
[----:B------:R-:W-:-:S11]  /*2b80*/  FSETP.NEU.FTZ.AND P0, PT, |R3|, +INF , PT ;  /* 0x7f8000000300780b */ /* 0x000fd60003f1d200 */
[----:B------:R-:W-:Y:S05]  /*2b90*/  @!P1 BRA !P3, `(.L_x_43) ;  /* 0x00000004002c9947 */ /* 0x000fea0005800000 */
[----:B------:R-:W-:-:S04]  /*2ba0*/  LOP3.LUT P3, RZ, R3, 0x7fffffff, RZ, 0xc0, !PT ;  /* 0x7fffffff03ff7812 */ /* 0x000fc8000786c0ff */
[----:B------:R-:W-:-:S13]  /*2bb0*/  PLOP3.LUT P1, PT, P1, P3, PT, 0x2f, 0xf2 ;  /* 0x0000000000f2781c */ /* 0x000fda0000f26577 */
[----:B------:R-:W-:Y:S05]  /*2bc0*/  @P1 BRA `(.L_x_44) ;  /* 0x0000000400181947 */ /* 0x000fea0003800000 */
[----:B------:R-:W-:-:S04]  /*2bd0*/  LOP3.LUT P1, RZ, R2, 0x7fffffff, RZ, 0xc0, !PT ;  /* 0x7fffffff02ff7812 */ /* 0x000fc8000782c0ff */
[----:B------:R-:W-:-:S13]  /*2be0*/  PLOP3.LUT P0, PT, P0, P1, PT, 0x2f, 0xf2 ;  /* 0x0000000000f2781c */ /* 0x000fda0000702577 */
[----:B------:R-:W-:Y:S05]  /*2bf0*/  @P0 BRA `(.L_x_45) ;  /* 0x0000000400000947 */ /* 0x000fea0003800000 */
[----:B------:R-:W-:Y:S02]  /*2c00*/  ISETP.GE.AND P0, PT, R13, RZ, PT ;  /* 0x000000ff0d00720c */ /* 0x000fe40003f06270 */
[----:B------:R-:W-:-:S11]  /*2c10*/  ISETP.GE.AND P1, PT, R15, RZ, PT ;  /* 0x000000ff0f00720c */ /* 0x000fd60003f26270 */
[----:B------:R-:W-:Y:S02]  /*2c20*/  @P0 IMAD.MOV.U32 R5, RZ, RZ, RZ ;  /* 0x000000ffff050224 */ /* 0x000fe400078e00ff */
[----:B------:R-:W-:Y:S01]  /*2c30*/  @!P0 FFMA R3, R3, 1.84467440737095516160e+19, RZ ;  /* 0x5f80000003038823 */ /* 0x000fe200000000ff */
[----:B------:R-:W-:Y:S02]  /*2c40*/  @!P0 IMAD.MOV.U32 R5, RZ, RZ, -0x40 ;  /* 0xffffffc0ff058424 */ /* 0x000fe400078e00ff */
[----:B------:R-:W-:Y:S02]  /*2c50*/  @!P1 FFMA R2, R2, 1.84467440737095516160e+19, RZ ;  /* 0x5f80000002029823 */ /* 0x000fe400000000ff */
[----:B------:R-:W-:-:S07]  /*2c60*/  @!P1 VIADD R5, R5, 0x40 ;  /* 0x0000004005059836 */ /* 0x000fce0000000000 */
.L_x_41:
[----:B------:R-:W-:Y:S01]  /*2c70*/  LEA R13, R11, 0xc0800000, 0x17 ;  /* 0xc08000000b0d7811 */ /* 0x000fe200078eb8ff */
[----:B------:R-:W-:Y:S01]  /*2c80*/  VIADD R14, R14, 0xffffff81 ;  /* 0xffffff810e0e7836 */ /* 0x000fe20000000000 */
[----:B------:R-:W-:Y:S03]  /*2c90*/  BSSY.RECONVERGENT B3, `(.L_x_46) ;  /* 0x0000035000037945 */ /* 0x000fe60003800200 */
[----:B------:R-:W-:Y:S02]  /*2ca0*/  IMAD.IADD R13, R2, 0x1, -R13 ;  /* 0x00000001020d7824 */ /* 0x000fe400078e0a0d */
[C---:B------:R-:W-:Y:S01]  /*2cb0*/  IMAD R2, R14.reuse, -0x800000, R3 ;  /* 0xff8000000e027824 */ /* 0x040fe200078e0203 */
[----:B------:R-:W-:Y:S01]  /*2cc0*/  IADD3 R14, PT, PT, R14, 0x7f, -R11 ;  /* 0x0000007f0e0e7810 */ /* 0x000fe20007ffe80b */
[----:B------:R-:W0:Y:S01]  /*2cd0*/  MUFU.RCP R15, R13 ;  /* 0x0000000d000f7308 */ /* 0x000e220000001000 */
[----:B------:R-:W-:-:S03]  /*2ce0*/  FADD.FTZ R17, -R13, -RZ ;  /* 0x800000ff0d117221 */ /* 0x000fc60000010100 */
[----:B------:R-:W-:Y:S02]  /*2cf0*/  IMAD.IADD R14, R14, 0x1, R5 ;  /* 0x000000010e0e7824 */ /* 0x000fe400078e0205 */
[----:B0-----:R-:W-:-:S04]  /*2d00*/  FFMA R16, R15, R17, 1 ;  /* 0x3f8000000f107423 */ /* 0x001fc80000000011 */
[----:B------:R-:W-:-:S04]  /*2d10*/  FFMA R3, R15, R16, R15 ;  /* 0x000000100f037223 */ /* 0x000fc8000000000f */
[----:B------:R-:W-:-:S04]  /*2d20*/  FFMA R16, R2, R3, RZ ;  /* 0x0000000302107223 */ /* 0x000fc800000000ff */
[----:B------:R-:W-:-:S04]  /*2d30*/  FFMA R15, R17, R16, R2 ;  /* 0x00000010110f7223 */ /* 0x000fc80000000002 */
[----:B------:R-:W-:-:S04]  /*2d40*/  FFMA R16, R3, R15, R16 ;  /* 0x0000000f03107223 */ /* 0x000fc80000000010 */
[----:B------:R-:W-:-:S04]  /*2d50*/  FFMA R17, R17, R16, R2 ;  /* 0x0000001011117223 */ /* 0x000fc80000000002 */
[----:B------:R-:W-:-:S05]  /*2d60*/  FFMA R2, R3, R17, R16 ;  /* 0x0000001103027223 */ /* 0x000fca0000000010 */
[----:B------:R-:W-:-:S04]  /*2d70*/  SHF.R.U32.HI R11, RZ, 0x17, R2 ;  /* 0x00000017ff0b7819 */ /* 0x000fc80000011602 */
[----:B------:R-:W-:-:S05]  /*2d80*/  LOP3.LUT R11, R11, 0xff, RZ, 0xc0, !PT ;  /* 0x000000ff0b0b7812 */ /* 0x000fca00078ec0ff */
[----:B------:R-:W-:-:S04]  /*2d90*/  IMAD.IADD R13, R11, 0x1, R14 ;  /* 0x000000010b0d7824 */ /* 0x000fc800078e020e */
[----:B------:R-:W-:-:S05]  /*2da0*/  VIADD R5, R13, 0xffffffff ;  /* 0xffffffff0d057836 */ /* 0x000fca0000000000 */
[----:B------:R-:W-:-:S13]  /*2db0*/  ISETP.GE.U32.AND P0, PT, R5, 0xfe, PT ;  /* 0x000000fe0500780c */ /* 0x000fda0003f06070 */
[----:B------:R-:W-:Y:S05]  /*2dc0*/  @!P0 BRA `(.L_x_47) ;  /* 0x0000000000808947 */ /* 0x000fea0003800000 */
[----:B------:R-:W-:-:S13]  /*2dd0*/  ISETP.GT.AND P0, PT, R13, 0xfe, PT ;  /* 0x000000fe0d00780c */ /* 0x000fda0003f04270 */
[----:B------:R-:W-:Y:S05]  /*2de0*/  @P0 BRA `(.L_x_48) ;  /* 0x00000000006c0947 */ /* 0x000fea0003800000 */
[----:B------:R-:W-:-:S13]  /*2df0*/  ISETP.GE.AND P0, PT, R13, 0x1, PT ;  /* 0x000000010d00780c */ /* 0x000fda0003f06270 */
[----:B------:R-:W-:Y:S05]  /*2e00*/  @P0 BRA `(.L_x_49) ;  /* 0x0000000000740947 */ /* 0x000fea0003800000 */
[----:B------:R-:W-:Y:S02]  /*2e10*/  ISETP.GE.AND P0, PT, R13, -0x18, PT ;  /* 0xffffffe80d00780c */ /* 0x000fe40003f06270 */
[----:B------:R-:W-:-:S11]  /*2e20*/  LOP3.LUT R2, R2, 0x80000000, RZ, 0xc0, !PT ;  /* 0x8000000002027812 */ /* 0x000fd600078ec0ff */
[----:B------:R-:W-:Y:S05]  /*2e30*/  @!P0 BRA `(.L_x_49) ;  /* 0x0000000000688947 */ /* 0x000fea0003800000 */
[CCC-:B------:R-:W-:Y:S01]  /*2e40*/  FFMA.RZ R5, R3.reuse, R17.reuse, R16.reuse ;  /* 0x0000001103057223 */ /* 0x1c0fe2000000c010 */
[-CC-:B------:R-:W-:Y:S01]  /*2e50*/  FFMA.RM R14, R3, R17.reuse, R16.reuse ;  /* 0x00000011030e7223 */ /* 0x180fe20000004010 */
[C---:B------:R-:W-:Y:S02]  /*2e60*/  ISETP.NE.AND P3, PT, R13.reuse, RZ, PT ;  /* 0x000000ff0d00720c */ /* 0x040fe40003f65270 */
[----:B------:R-:W-:Y:S02]  /*2e70*/  ISETP.NE.AND P1, PT, R13, RZ, PT ;  /* 0x000000ff0d00720c */ /* 0x000fe40003f25270 */
[----:B------:R-:W-:Y:S01]  /*2e80*/  LOP3.LUT R11, R5, 0x7fffff, RZ, 0xc0, !PT ;  /* 0x007fffff050b7812 */ /* 0x000fe200078ec0ff */
[----:B------:R-:W-:Y:S01]  /*2e90*/  FFMA.RP R5, R3, R17, R16 ;  /* 0x0000001103057223 */ /* 0x000fe20000008010 */
[----:B------:R-:W-:Y:S02]  /*2ea0*/  VIADD R16, R13, 0x20 ;  /* 0x000000200d107836 */ /* 0x000fe40000000000 */
[----:B------:R-:W-:Y:S01]  /*2eb0*/  LOP3.LUT R11, R11, 0x800000, RZ, 0xfc, !PT ;  /* 0x008000000b0b7812 */ /* 0x000fe200078efcff */
[----:B------:R-:W-:Y:S01]  /*2ec0*/  IMAD.MOV R3, RZ, RZ, -R13 ;  /* 0x000000ffff037224 */ /* 0x000fe200078e0a0d */
[----:B------:R-:W-:-:S02]  /*2ed0*/  FSETP.NEU.FTZ.AND P0, PT, R5, R14, PT ;  /* 0x0000000e0500720b */ /* 0x000fc40003f1d000 */
[----:B------:R-:W-:Y:S02]  /*2ee0*/  SHF.L.U32 R16, R11, R16, RZ ;  /* 0x000000100b107219 */ /* 0x000fe400000006ff */
[----:B------:R-:W-:Y:S02]  /*2ef0*/  SEL R14, R3, RZ, P3 ;  /* 0x000000ff030e7207 */ /* 0x000fe40001800000 */
[----:B------:R-:W-:Y:S02]  /*2f00*/  ISETP.NE.AND P1, PT, R16, RZ, P1 ;  /* 0x000000ff1000720c */ /* 0x000fe40000f25270 */
[----:B------:R-:W-:Y:S02]  /*2f10*/  SHF.R.U32.HI R14, RZ, R14, R11 ;  /* 0x0000000eff0e7219 */ /* 0x000fe4000001160b */
[----:B------:R-:W-:Y:S02]  /*2f20*/  PLOP3.LUT P0, PT, P0, P1, PT, 0xf8, 0x8f ;  /* 0x00000000008f781c */ /* 0x000fe40000703f70 */
[----:B------:R-:W-:-:S02]  /*2f30*/  SHF.R.U32.HI R16, RZ, 0x1, R14 ;  /* 0x00000001ff107819 */ /* 0x000fc4000001160e */
[----:B------:R-:W-:-:S04]  /*2f40*/  SEL R3, RZ, 0x1, !P0 ;  /* 0x00000001ff037807 */ /* 0x000fc80004000000 */
[----:B------:R-:W-:-:S04]  /*2f50*/  LOP3.LUT R3, R3, 0x1, R16, 0xf8, !PT ;  /* 0x0000000103037812 */ /* 0x000fc800078ef810 */
[----:B------:R-:W-:-:S05]  /*2f60*/  LOP3.LUT R3, R3, R14, RZ, 0xc0, !PT ;  /* 0x0000000e03037212 */ /* 0x000fca00078ec0ff */
[----:B------:R-:W-:-:S05]  /*2f70*/  IMAD.IADD R3, R16, 0x1, R3 ;  /* 0x0000000110037824 */ /* 0x000fca00078e0203 */
[----:B------:R-:W-:Y:S01]  /*2f80*/  LOP3.LUT R2, R3, R2, RZ, 0xfc, !PT ;  /* 0x0000000203027212 */ /* 0x000fe200078efcff */
[----:B------:R-:W-:Y:S06]  /*2f90*/  BRA `(.L_x_49) ;  /* 0x0000000000107947 */ /* 0x000fec0003800000 */
.L_x_48:
[----:B------:R-:W-:-:S04]  /*2fa0*/  LOP3.LUT R2, R2, 0x80000000, RZ, 0xc0, !PT ;  /* 0x8000000002027812 */ /* 0x000fc800078ec0ff */
[----:B------:R-:W-:Y:S01]  /*2fb0*/  LOP3.LUT R2, R2, 0x7f800000, RZ, 0xfc, !PT ;  /* 0x7f80000002027812 */ /* 0x000fe200078efcff */
[----:B------:R-:W-:Y:S06]  /*2fc0*/  BRA `(.L_x_49) ;  /* 0x0000000000047947 */ /* 0x000fec0003800000 */
.L_x_47:
[----:B------:R-:W-:-:S07]  /*2fd0*/  IMAD R2, R14, 0x800000, R2 ;  /* 0x008000000e027824 */ /* 0x000fce00078e0202 */
.L_x_49:
[----:B------:R-:W-:Y:S05]  /*2fe0*/  BSYNC.RECONVERGENT B3 ;  /* 0x0000000000037941 */ /* 0x000fea0003800200 */
.L_x_46:
[----:B------:R-:W-:Y:S05]  /*2ff0*/  BRA `(.L_x_50) ;  /* 0x0000000000207947 */ /* 0x000fea0003800000 */
.L_x_45:
[----:B------:R-:W-:-:S04]  /*3000*/  LOP3.LUT R2, R2, 0x80000000, R3, 0x48, !PT ;  /* 0x8000000002027812 */ /* 0x000fc800078e4803 */
[----:B------:R-:W-:Y:S01]  /*3010*/  LOP3.LUT R2, R2, 0x7f800000, RZ, 0xfc, !PT ;  /* 0x7f80000002027812 */ /* 0x000fe200078efcff */
[----:B------:R-:W-:Y:S06]  /*3020*/  BRA `(.L_x_50) ;  /* 0x0000000000147947 */ /* 0x000fec0003800000 */
.L_x_44:
[----:B------:R-:W-:Y:S01]  /*3030*/  LOP3.LUT R2, R2, 0x80000000, R3, 0x48, !PT ;  /* 0x8000000002027812 */ /* 0x000fe200078e4803 */
[----:B------:R-:W-:Y:S06]  /*3040*/  BRA `(.L_x_50) ;  /* 0x00000000000c7947 */ /* 0x000fec0003800000 */
.L_x_43:
[----:B------:R-:W0:Y:S01]  /*3050*/  MUFU.RSQ R2, -QNAN ;  /* 0xffc0000000027908 */ /* 0x000e220000001400 */
[----:B------:R-:W-:Y:S05]  /*3060*/  BRA `(.L_x_50) ;  /* 0x0000000000047947 */ /* 0x000fea0003800000 */
.L_x_42:
[----:B------:R-:W-:-:S07]  /*3070*/  FADD.FTZ R2, R3, R2 ;  /* 0x0000000203027221 */ /* 0x000fce0000010000 */
.L_x_50:
[----:B------:R-:W-:Y:S05]  /*3080*/  BSYNC.RECONVERGENT B2 ;  /* 0x0000000000027941 */ /* 0x000fea0003800200 */
.L_x_40:
[----:B0-----:R-:W-:Y:S02]  /*3090*/  IMAD.MOV.U32 R11, RZ, RZ, R2 ;  /* 0x000000ffff0b7224 */ /* 0x001fe400078e0002 */
[----:B------:R-:W-:Y:S02]  /*30a0*/  IMAD.MOV.U32 R2, RZ, RZ, R8 ;  /* 0x000000ffff027224 */ /* 0x000fe400078e0008 */
[----:B------:R-:W-:-:S04]  /*30b0*/  IMAD.MOV.U32 R3, RZ, RZ, 0x0 ;  /* 0x00000000ff037424 */ /* 0x000fc800078e00ff */
[----:B------:R-:W-:Y:S05]  /*30c0*/  RET.REL.NODEC R2 `(danpart) ;  /* 0xffffffcc02cc7950 */ /* 0x000fea0003c3ffff */
        .type           $danpart$__internal_trig_reduction_slowpathd,@function
        .size           $danpart$__internal_trig_reduction_slowpathd,(.L_x_61 - $danpart$__internal_trig_reduction_slowpathd)
$danpart$__internal_trig_reduction_slowpathd:
[----:B------:R-:W-:Y:S01]  /*30d0*/  SHF.R.U32.HI R13, RZ, 0x14, R12 ;  /* 0x00000014ff0d7819 */ /* 0x000fe2000001160c */
[----:B------:R-:W-:-:S03]  /*30e0*/  IMAD.MOV.U32 R14, RZ, RZ, RZ ;  /* 0x000000ffff0e7224 */ /* 0x000fc600078e00ff */
[----:B------:R-:W-:-:S04]  /*30f0*/  LOP3.LUT R15, R13, 0x7ff, RZ, 0xc0, !PT ;  /* 0x000007ff0d0f7812 */ /* 0x000fc800078ec0ff */
[----:B------:R-:W-:-:S13]  /*3100*/  ISETP.NE.AND P0, PT, R15, 0x7ff, PT ;  /* 0x000007ff0f00780c */ /* 0x000fda0003f05270 */
[----:B------:R-:W-:Y:S05]  /*3110*/  @!P0 BRA `(.L_x_51) ;  /* 0x0000000800688947 */ /* 0x000fea0003800000 */
[----:B------:R-:W-:Y:S01]  /*3120*/  VIADD R14, R15, 0xfffffc00 ;  /* 0xfffffc000f0e7836 */ /* 0x000fe20000000000 */
[----:B------:R-:W-:Y:S01]  /*3130*/  BSSY.RECONVERGENT B2, `(.L_x_52) ;  /* 0x0000034000027945 */ /* 0x000fe20003800200 */
[----:B------:R-:W-:-:S03]  /*3140*/  CS2R R18, SRZ ;  /* 0x0000000000127805 */ /* 0x000fc6000001ff00 */
[----:B------:R-:W-:Y:S02]  /*3150*/  SHF.R.U32.HI R22, RZ, 0x6, R14 ;  /* 0x00000006ff167819 */ /* 0x000fe4000001160e */
[----:B------:R-:W-:Y:S02]  /*3160*/  ISETP.GE.U32.AND P0, PT, R14, 0x80, PT ;  /* 0x000000800e00780c */ /* 0x000fe40003f06070 */
[C---:B------:R-:W-:Y:S02]  /*3170*/  IADD3 R14, PT, PT, -R22.reuse, 0x13, RZ ;  /* 0x00000013160e7810 */ /* 0x040fe40007ffe1ff */
[----:B------:R-:W-:Y:S02]  /*3180*/  IADD3 R27, PT, PT, -R22, 0xf, RZ ;  /* 0x0000000f161b7810 */ /* 0x000fe40007ffe1ff */
[----:B------:R-:W-:Y:S01]  /*3190*/  SEL R15, R14, 0x12, P0 ;  /* 0x000000120e0f7807 */ /* 0x000fe20000000000 */
[----:B------:R-:W-:-:S03]  /*31a0*/  VIADD R14, R1, 0x20 ;  /* 0x00000020010e7836 */ /* 0x000fc60000000000 */
[----:B------:R-:W-:-:S13]  /*31b0*/  ISETP.GE.AND P0, PT, R27, R15, PT ;  /* 0x0000000f1b00720c */ /* 0x000fda0003f06270 */
[----:B------:R-:W-:Y:S05]  /*31c0*/  @P0 BRA `(.L_x_53) ;  /* 0x0000000000a80947 */ /* 0x000fea0003800000 */
[----:B------:R-:W0:Y:S01]  /*31d0*/  LDC.64 R16, c[0x0][0x358] ;  /* 0x0000d600ff107b82 */ /* 0x000e220000000a00 */
[----:B------:R-:W-:Y:S01]  /*31e0*/  IADD3 R22, PT, PT, RZ, -R22, -R15 ;  /* 0x80000016ff167210 */ /* 0x000fe20007ffe80f */
[----:B------:R-:W-:Y:S01]  /*31f0*/  BSSY.RECONVERGENT B3, `(.L_x_54) ;  /* 0x0000021000037945 */ /* 0x000fe20003800200 */
[C---:B------:R-:W-:Y:S01]  /*3200*/  SHF.L.U64.HI R15, R20.reuse, 0xb, R12 ;  /* 0x0000000b140f7819 */ /* 0x040fe2000001020c */
[----:B------:R-:W-:Y:S01]  /*3210*/  IMAD.SHL.U32 R23, R20, 0x800, RZ ;  /* 0x0000080014177824 */ /* 0x000fe200078e00ff */
[----:B------:R-:W-:Y:S01]  /*3220*/  CS2R R18, SRZ ;  /* 0x0000000000127805 */ /* 0x000fe2000001ff00 */
[----:B------:R-:W-:Y:S01]  /*3230*/  IMAD.MOV.U32 R26, RZ, RZ, RZ ;  /* 0x000000ffff1a7224 */ /* 0x000fe200078e00ff */
[----:B------:R-:W-:-:S07]  /*3240*/  LOP3.LUT R15, R15, 0x80000000, RZ, 0xfc, !PT ;  /* 0x800000000f0f7812 */ /* 0x000fce00078efcff */
.L_x_55:
[----:B------:R-:W1:Y:S01]  /*3250*/  LDC.64 R20, c[0x4][0x8] ;  /* 0x01000200ff147b82 */ /* 0x000e620000000a00 */
[----:B0-----:R-:W-:Y:S02]  /*3260*/  R2UR UR4, R16 ;  /* 0x00000000100472ca */ /* 0x001fe400000e0000 */
[----:B------:R-:W-:Y:S01]  /*3270*/  R2UR UR5, R17 ;  /* 0x00000000110572ca */ /* 0x000fe200000e0000 */
[----:B-1----:R-:W-:-:S12]  /*3280*/  IMAD.WIDE R20, R27, 0x8, R20 ;  /* 0x000000081b147825 */ /* 0x002fd800078e0214 */
[----:B------:R-:W2:Y:S01]  /*3290*/  LDG.E.64.CONSTANT R20, desc[UR4][R20.64] ;  /* 0x0000000414147981 */ /* 0x000ea2000c1e9b00 */
[----:B------:R-:W-:Y:S02]  /*32a0*/  VIADD R22, R22, 0x1 ;  /* 0x0000000116167836 */ /* 0x000fe40000000000 */
[C---:B------:R-:W-:Y:S02]  /*32b0*/  IMAD R31, R26.reuse, 0x8, R14 ;  /* 0x000000081a1f7824 */ /* 0x040fe400078e020e */
[----:B------:R-:W-:Y:S02]  /*32c0*/  VIADD R26, R26, 0x1 ;  /* 0x000000011a1a7836 */ /* 0x000fe40000000000 */
[----:B------:R-:W-:Y:S02]  /*32d0*/  VIADD R27, R27, 0x1 ;  /* 0x000000011b1b7836 */ /* 0x000fe40000000000 */
[----:B--2---:R-:W-:-:S04]  /*32e0*/  IMAD.WIDE.U32 R18, P2, R20, R23, R18 ;  /* 0x0000001714127225 */ /* 0x004fc80007840012 */
[----:B------:R-:W-:Y:S02]  /*32f0*/  IMAD R29, R20, R15, RZ ;  /* 0x0000000f141d7224 */ /* 0x000fe400078e02ff */
[----:B------:R-:W-:-:S03]  /*3300*/  IMAD R28, R21, R23, RZ ;  /* 0x00000017151c7224 */ /* 0x000fc600078e02ff */
[----:B------:R-:W-:Y:S01]  /*3310*/  IADD3 R19, P0, PT, R29, R19, RZ ;  /* 0x000000131d137210 */ /* 0x000fe20007f1e0ff */
[----:B------:R-:W-:-:S03]  /*3320*/  IMAD.HI.U32 R29, R20, R15, RZ ;  /* 0x0000000f141d7227 */ /* 0x000fc600078e00ff */
[----:B------:R-:W-:Y:S01]  /*3330*/  IADD3 R19, P1, PT, R28, R19, RZ ;  /* 0x000000131c137210 */ /* 0x000fe20007f3e0ff */
[----:B------:R-:W-:-:S04]  /*3340*/  IMAD.HI.U32 R28, R21, R23, RZ ;  /* 0x00000017151c7227 */ /* 0x000fc800078e00ff */
[----:B------:R-:W-:Y:S01]  /*3350*/  IMAD.X R29, RZ, RZ, R29, P2 ;  /* 0x000000ffff1d7224 */ /* 0x000fe200010e061d */
[----:B------:R0:W-:Y:S01]  /*3360*/  STL.64 [R31], R18 ;  /* 0x000000121f007387 */ /* 0x0001e20000100a00 */
[----:B------:R-:W-:-:S03]  /*3370*/  IMAD.HI.U32 R20, R21, R15, RZ ;  /* 0x0000000f15147227 */ /* 0x000fc600078e00ff */
[----:B------:R-:W-:Y:S01]  /*3380*/  IADD3.X R28, P0, PT, R28, R29, RZ, P0, !PT ;  /* 0x0000001d1c1c7210 */ /* 0x000fe2000071e4ff */
[----:B------:R-:W-:-:S04]  /*3390*/  IMAD R21, R21, R15, RZ ;  /* 0x0000000f15157224 */ /* 0x000fc800078e02ff */
[----:B------:R-:W-:Y:S01]  /*33a0*/  IMAD.X R20, RZ, RZ, R20, P0 ;  /* 0x000000ffff147224 */ /* 0x000fe200000e0614 */
[----:B------:R-:W-:Y:S02]  /*33b0*/  ISETP.NE.AND P0, PT, R22, -0xf, PT ;  /* 0xfffffff11600780c */ /* 0x000fe40003f05270 */
[----:B------:R-:W-:-:S05]  /*33c0*/  IADD3.X R28, P1, PT, R21, R28, RZ, P1, !PT ;  /* 0x0000001c151c7210 */ /* 0x000fca0000f3e4ff */
[----:B0-----:R-:W-:Y:S02]  /*33d0*/  IMAD.X R19, RZ, RZ, R20, P1 ;  /* 0x000000ffff137224 */ /* 0x001fe400008e0614 */
[----:B------:R-:W-:-:S04]  /*33e0*/  IMAD.MOV.U32 R18, RZ, RZ, R28 ;  /* 0x000000ffff127224 */ /* 0x000fc800078e001c */
[----:B------:R-:W-:Y:S05]  /*33f0*/  @P0 BRA `(.L_x_55) ;  /* 0xfffffffc00940947 */ /* 0x000fea000383ffff */
[----:B------:R-:W-:Y:S05]  /*3400*/  BSYNC.RECONVERGENT B3 ;  /* 0x0000000000037941 */ /* 0x000fea0003800200 */
.L_x_54:
[----:B------:R-:W-:-:S05]  /*3410*/  LOP3.LUT R15, R13, 0x7ff, RZ, 0xc0, !PT ;  /* 0x000007ff0d0f7812 */ /* 0x000fca00078ec0ff */
[----:B------:R-:W-:-:S05]  /*3420*/  VIADD R15, R15, 0xfffffc00 ;  /* 0xfffffc000f0f7836 */ /* 0x000fca0000000000 */
[----:B------:R-:W-:Y:S02]  /*3430*/  SHF.R.U32.HI R16, RZ, 0x6, R15 ;  /* 0x00000006ff107819 */ /* 0x000fe4000001160f */
[----:B------:R-:W-:Y:S02]  /*3440*/  ISETP.GE.U32.AND P0, PT, R15, 0x80, PT ;  /* 0x000000800f00780c */ /* 0x000fe40003f06070 */
[----:B------:R-:W-:-:S04]  /*3450*/  IADD3 R16, PT, PT, -R16, 0x13, RZ ;  /* 0x0000001310107810 */ /* 0x000fc80007ffe1ff */
[----:B------:R-:W-:-:S07]  /*3460*/  SEL R27, R16, 0x12, P0 ;  /* 0x00000012101b7807 */ /* 0x000fce0000000000 */
.L_x_53:
[----:B------:R-:W-:Y:S05]  /*3470*/  BSYNC.RECONVERGENT B2 ;  /* 0x0000000000027941 */ /* 0x000fea0003800200 */
.L_x_52:
[C---:B------:R-:W-:Y:S02]  /*3480*/  LOP3.LUT R15, R13.reuse, 0x7ff, RZ, 0xc0, !PT ;  /* 0x000007ff0d0f7812 */ /* 0x040fe400078ec0ff */
[----:B------:R-:W-:-:S03]  /*3490*/  LOP3.LUT P0, R23, R13, 0x3f, RZ, 0xc0, !PT ;  /* 0x0000003f0d177812 */ /* 0x000fc6000780c0ff */
[----:B------:R-:W-:-:S05]  /*34a0*/  VIADD R15, R15, 0xfffffc00 ;  /* 0xfffffc000f0f7836 */ /* 0x000fca0000000000 */
[----:B------:R-:W-:-:S05]  /*34b0*/  SHF.R.U32.HI R16, RZ, 0x6, R15 ;  /* 0x00000006ff107819 */ /* 0x000fca000001160f */
[----:B------:R-:W-:-:S04]  /*34c0*/  IMAD.IADD R29, R16, 0x1, R27 ;  /* 0x00000001101d7824 */ /* 0x000fc800078e021b */
[----:B------:R-:W-:-:S05]  /*34d0*/  IMAD.U32 R29, R29, 0x8, R14 ;  /* 0x000000081d1d7824 */ /* 0x000fca00078e000e */
[----:B------:R0:W-:Y:S04]  /*34e0*/  STL.64 [R29+-0x78], R18 ;  /* 0xffff88121d007387 */ /* 0x0001e80000100a00 */
[----:B------:R-:W2:Y:S04]  /*34f0*/  @P0 LDL.64 R20, [R1+0x28] ;  /* 0x0000280001140983 */ /* 0x000ea80000100a00 */
[----:B------:R-:W3:Y:S04]  /*3500*/  LDL.64 R16, [R1+0x30] ;  /* 0x0000300001107983 */ /* 0x000ee80000100a00 */
[----:B------:R-:W4:Y:S01]  /*3510*/  LDL.64 R14, [R1+0x38] ;  /* 0x00003800010e7983 */ /* 0x000f220000100a00 */
[----:B------:R-:W-:Y:S01]  /*3520*/  @P0 LOP3.LUT R13, R23, 0x3f, RZ, 0x3c, !PT ;  /* 0x0000003f170d0812 */ /* 0x000fe200078e3cff */
[----:B------:R-:W-:Y:S01]  /*3530*/  BSSY.RECONVERGENT B2, `(.L_x_56) ;  /* 0x0000034000027945 */ /* 0x000fe20003800200 */
[----:B--2---:R-:W-:-:S02]  /*3540*/  @P0 SHF.R.U64 R20, R20, 0x1, R21 ;  /* 0x0000000114140819 */ /* 0x004fc40000001215 */
[----:B------:R-:W-:Y:S02]  /*3550*/  @P0 SHF.R.U32.HI R22, RZ, 0x1, R21 ;  /* 0x00000001ff160819 */ /* 0x000fe40000011615 */
[----:B---3--:R-:W-:Y:S02]  /*3560*/  @P0 SHF.L.U32 R26, R16, R23, RZ ;  /* 0x00000017101a0219 */ /* 0x008fe400000006ff */
[----:B------:R-:W-:Y:S02]  /*3570*/  @P0 SHF.R.U64 R21, R20, R13, R22 ;  /* 0x0000000d14150219 */ /* 0x000fe40000001216 */
[--C-:B------:R-:W-:Y:S02]  /*3580*/  @P0 SHF.R.U32.HI R20, RZ, 0x1, R17.reuse ;  /* 0x00000001ff140819 */ /* 0x100fe40000011611 */
[C-C-:B------:R-:W-:Y:S02]  /*3590*/  @P0 SHF.R.U64 R27, R16.reuse, 0x1, R17.reuse ;  /* 0x00000001101b0819 */ /* 0x140fe40000001211 */
[----:B0-----:R-:W-:-:S02]  /*35a0*/  @P0 SHF.L.U64.HI R19, R16, R23, R17 ;  /* 0x0000001710130219 */ /* 0x001fc40000010211 */
[----:B------:R-:W-:Y:S02]  /*35b0*/  @P0 SHF.R.U32.HI R18, RZ, R13, R22 ;  /* 0x0000000dff120219 */ /* 0x000fe40000011616 */
[----:B------:R-:W-:Y:S02]  /*35c0*/  @P0 LOP3.LUT R16, R26, R21, RZ, 0xfc, !PT ;  /* 0x000000151a100212 */ /* 0x000fe400078efcff */
[----:B----4-:R-:W-:Y:S02]  /*35d0*/  @P0 SHF.L.U32 R22, R14, R23, RZ ;  /* 0x000000170e160219 */ /* 0x010fe400000006ff */
[----:B------:R-:W-:Y:S02]  /*35e0*/  @P0 SHF.R.U64 R27, R27, R13, R20 ;  /* 0x0000000d1b1b0219 */ /* 0x000fe40000001214 */
[----:B------:R-:W-:Y:S01]  /*35f0*/  @P0 LOP3.LUT R17, R19, R18, RZ, 0xfc, !PT ;  /* 0x0000001213110212 */ /* 0x000fe200078efcff */
[----:B------:R-:W-:Y:S01]  /*3600*/  IMAD.SHL.U32 R18, R16, 0x4, RZ ;  /* 0x0000000410127824 */ /* 0x000fe200078e00ff */
[----:B------:R-:W-:-:S02]  /*3610*/  @P0 SHF.L.U64.HI R26, R14, R23, R15 ;  /* 0x000000170e1a0219 */ /* 0x000fc4000001020f */
[----:B------:R-:W-:Y:S02]  /*3620*/  @P0 LOP3.LUT R14, R22, R27, RZ, 0xfc, !PT ;  /* 0x0000001b160e0212 */ /* 0x000fe400078efcff */
[----:B------:R-:W-:Y:S02]  /*3630*/  @P0 SHF.R.U32.HI R13, RZ, R13, R20 ;  /* 0x0000000dff0d0219 */ /* 0x000fe40000011614 */
[----:B------:R-:W-:Y:S02]  /*3640*/  SHF.L.U64.HI R16, R16, 0x2, R17 ;  /* 0x0000000210107819 */ /* 0x000fe40000010211 */
[----:B------:R-:W-:Y:S02]  /*3650*/  SHF.L.W.U32.HI R22, R17, 0x2, R14 ;  /* 0x0000000211167819 */ /* 0x000fe40000010e0e */
[----:B------:R-:W-:Y:S02]  /*3660*/  @P0 LOP3.LUT R15, R26, R13, RZ, 0xfc, !PT ;  /* 0x0000000d1a0f0212 */ /* 0x000fe400078efcff */
[----:B------:R-:W-:-:S02]  /*3670*/  IADD3 RZ, P0, PT, RZ, -R18, RZ ;  /* 0x80000012ffff7210 */ /* 0x000fc40007f1e0ff */
[----:B------:R-:W-:Y:S02]  /*3680*/  LOP3.LUT R17, RZ, R16, RZ, 0x33, !PT ;  /* 0x00000010ff117212 */ /* 0x000fe400078e33ff */
[----:B------:R-:W-:Y:S02]  /*3690*/  SHF.L.W.U32.HI R14, R14, 0x2, R15 ;  /* 0x000000020e0e7819 */ /* 0x000fe40000010e0f */
[----:B------:R-:W-:Y:S02]  /*36a0*/  LOP3.LUT R13, RZ, R22, RZ, 0x33, !PT ;  /* 0x00000016ff0d7212 */ /* 0x000fe400078e33ff */
[----:B------:R-:W-:Y:S02]  /*36b0*/  IADD3.X R17, P0, PT, RZ, R17, RZ, P0, !PT ;  /* 0x00000011ff117210 */ /* 0x000fe4000071e4ff */
[----:B------:R-:W-:Y:S02]  /*36c0*/  LOP3.LUT R20, RZ, R14, RZ, 0x33, !PT ;  /* 0x0000000eff147212 */ /* 0x000fe400078e33ff */
[----:B------:R-:W-:-:S02]  /*36d0*/  IADD3.X R19, P1, PT, RZ, R13, RZ, P0, !PT ;  /* 0x0000000dff137210 */ /* 0x000fc4000073e4ff */
[----:B------:R-:W-:-:S03]  /*36e0*/  ISETP.GT.U32.AND P2, PT, R22, -0x1, PT ;  /* 0xffffffff1600780c */ /* 0x000fc60003f44070 */
[----:B------:R-:W-:Y:S01]  /*36f0*/  IMAD.X R13, RZ, RZ, R20, P1 ;  /* 0x000000ffff0d7224 */ /* 0x000fe200008e0614 */
[----:B------:R-:W-:-:S04]  /*3700*/  ISETP.GT.AND.EX P0, PT, R14, -0x1, PT, P2 ;  /* 0xffffffff0e00780c */ /* 0x000fc80003f04320 */
[----:B------:R-:W-:Y:S02]  /*3710*/  SEL R13, R14, R13, P0 ;  /* 0x0000000d0e0d7207 */ /* 0x000fe40000000000 */
[----:B------:R-:W-:Y:S02]  /*3720*/  SEL R22, R22, R19, P0 ;  /* 0x0000001316167207 */ /* 0x000fe40000000000 */
[----:B------:R-:W-:-:S04]  /*3730*/  ISETP.NE.U32.AND P1, PT, R13, RZ, PT ;  /* 0x000000ff0d00720c */ /* 0x000fc80003f25070 */
[----:B------:R-:W-:Y:S01]  /*3740*/  SEL R19, R22, R13, !P1 ;  /* 0x0000000d16137207 */ /* 0x000fe20004800000 */
[----:B------:R-:W-:-:S05]  /*3750*/  @!P0 IMAD.MOV R18, RZ, RZ, -R18 ;  /* 0x000000ffff128224 */ /* 0x000fca00078e0a12 */
[----:B------:R-:W0:Y:S02]  /*3760*/  FLO.U32 R19, R19 ;  /* 0x0000001300137300 */ /* 0x000e2400000e0000 */
[C---:B0-----:R-:W-:Y:S02]  /*3770*/  IADD3 R21, PT, PT, -R19.reuse, 0x1f, RZ ;  /* 0x0000001f13157810 */ /* 0x041fe40007ffe1ff */
[----:B------:R-:W-:-:S03]  /*3780*/  IADD3 R20, PT, PT, -R19, 0x3f, RZ ;  /* 0x0000003f13147810 */ /* 0x000fc60007ffe1ff */
[----:B------:R-:W-:Y:S01]  /*3790*/  @P1 IMAD.MOV R20, RZ, RZ, R21 ;  /* 0x000000ffff141224 */ /* 0x000fe200078e0215 */
[----:B------:R-:W-:-:S04]  /*37a0*/  SEL R21, R16, R17, P0 ;  /* 0x0000001110157207 */ /* 0x000fc80000000000 */
[----:B------:R-:W-:-:S13]  /*37b0*/  ISETP.NE.AND P1, PT, R20, RZ, PT ;  /* 0x000000ff1400720c */ /* 0x000fda0003f25270 */
[----:B------:R-:W-:Y:S05]  /*37c0*/  @!P1 BRA `(.L_x_57) ;  /* 0x0000000000289947 */ /* 0x000fea0003800000 */
[----:B------:R-:W-:Y:S02]  /*37d0*/  LOP3.LUT R17, R20, 0x3f, RZ, 0xc0, !PT ;  /* 0x0000003f14117812 */ /* 0x000fe400078ec0ff */
[--C-:B------:R-:W-:Y:S02]  /*37e0*/  SHF.R.U64 R19, R18, 0x1, R21.reuse ;  /* 0x0000000112137819 */ /* 0x100fe40000001215 */
[----:B------:R-:W-:Y:S02]  /*37f0*/  SHF.R.U32.HI R21, RZ, 0x1, R21 ;  /* 0x00000001ff157819 */ /* 0x000fe40000011615 */
[----:B------:R-:W-:Y:S02]  /*3800*/  LOP3.LUT R16, R20, 0x3f, RZ, 0xc, !PT ;  /* 0x0000003f14107812 */ /* 0x000fe400078e0cff */
[CC--:B------:R-:W-:Y:S02]  /*3810*/  SHF.L.U64.HI R18, R22.reuse, R17.reuse, R13 ;  /* 0x0000001116127219 */ /* 0x0c0fe4000001020d */
[----:B------:R-:W-:-:S02]  /*3820*/  SHF.L.U32 R17, R22, R17, RZ ;  /* 0x0000001116117219 */ /* 0x000fc400000006ff */
[-CC-:B------:R-:W-:Y:S02]  /*3830*/  SHF.R.U64 R22, R19, R16.reuse, R21.reuse ;  /* 0x0000001013167219 */ /* 0x180fe40000001215 */
[----:B------:R-:W-:Y:S02]  /*3840*/  SHF.R.U32.HI R13, RZ, R16, R21 ;  /* 0x00000010ff0d7219 */ /* 0x000fe40000011615 */
[----:B------:R-:W-:Y:S02]  /*3850*/  LOP3.LUT R22, R17, R22, RZ, 0xfc, !PT ;  /* 0x0000001611167212 */ /* 0x000fe400078efcff */
[----:B------:R-:W-:-:S07]  /*3860*/  LOP3.LUT R13, R18, R13, RZ, 0xfc, !PT ;  /* 0x0000000d120d7212 */ /* 0x000fce00078efcff */
.L_x_57:
[----:B------:R-:W-:Y:S05]  /*3870*/  BSYNC.RECONVERGENT B2 ;  /* 0x0000000000027941 */ /* 0x000fea0003800200 */
.L_x_56:
[----:B------:R-:W-:Y:S01]  /*3880*/  IMAD.WIDE.U32 R18, R22, 0x2168c235, RZ ;  /* 0x2168c23516127825 */ /* 0x000fe200078e00ff */
[----:B------:R-:W-:-:S03]  /*3890*/  SHF.R.U32.HI R15, RZ, 0x1e, R15 ;  /* 0x0000001eff0f7819 */ /* 0x000fc6000001160f */
[----:B------:R-:W-:Y:S01]  /*38a0*/  IMAD.MOV.U32 R16, RZ, RZ, R19 ;  /* 0x000000ffff107224 */ /* 0x000fe200078e0013 */
[----:B------:R-:W-:Y:S01]  /*38b0*/  IADD3 RZ, P1, PT, R18, R18, RZ ;  /* 0x0000001212ff7210 */ /* 0x000fe20007f3e0ff */
[----:B------:R-:W-:Y:S01]  /*38c0*/  IMAD.MOV.U32 R17, RZ, RZ, RZ ;  /* 0x000000ffff117224 */ /* 0x000fe200078e00ff */
[----:B------:R-:W-:Y:S01]  /*38d0*/  LEA.HI R14, R14, R15, RZ, 0x1 ;  /* 0x0000000f0e0e7211 */ /* 0x000fe200078f08ff */
[----:B------:R-:W-:-:S04]  /*38e0*/  IMAD.HI.U32 R19, R13, -0x36f0255e, RZ ;  /* 0xc90fdaa20d137827 */ /* 0x000fc800078e00ff */
[----:B------:R-:W-:-:S04]  /*38f0*/  IMAD.WIDE.U32 R16, R22, -0x36f0255e, R16 ;  /* 0xc90fdaa216107825 */ /* 0x000fc800078e0010 */
[C---:B------:R-:W-:Y:S02]  /*3900*/  IMAD R21, R13.reuse, -0x36f0255e, RZ ;  /* 0xc90fdaa20d157824 */ /* 0x040fe400078e02ff */
[----:B------:R-:W-:-:S04]  /*3910*/  IMAD.WIDE.U32 R16, P2, R13, 0x2168c235, R16 ;  /* 0x2168c2350d107825 */ /* 0x000fc80007840010 */
[----:B------:R-:W-:Y:S01]  /*3920*/  IMAD.X R13, RZ, RZ, R19, P2 ;  /* 0x000000ffff0d7224 */ /* 0x000fe200010e0613 */
[----:B------:R-:W-:Y:S02]  /*3930*/  IADD3 R17, P2, PT, R21, R17, RZ ;  /* 0x0000001115117210 */ /* 0x000fe40007f5e0ff */
[----:B------:R-:W-:Y:S02]  /*3940*/  IADD3.X RZ, P1, PT, R16, R16, RZ, P1, !PT ;  /* 0x0000001010ff7210 */ /* 0x000fe40000f3e4ff */
[C---:B------:R-:W-:Y:S01]  /*3950*/  ISETP.GT.U32.AND P3, PT, R17.reuse, RZ, PT ;  /* 0x000000ff1100720c */ /* 0x040fe20003f64070 */
[----:B------:R-:W-:Y:S01]  /*3960*/  IMAD.X R13, RZ, RZ, R13, P2 ;  /* 0x000000ffff0d7224 */ /* 0x000fe200010e060d */
[----:B------:R-:W-:-:S04]  /*3970*/  IADD3.X R16, P2, PT, R17, R17, RZ, P1, !PT ;  /* 0x0000001111107210 */ /* 0x000fc80000f5e4ff */
[C---:B------:R-:W-:Y:S01]  /*3980*/  ISETP.GT.AND.EX P1, PT, R13.reuse, RZ, PT, P3 ;  /* 0x000000ff0d00720c */ /* 0x040fe20003f24330 */
[----:B------:R-:W-:-:S03]  /*3990*/  IMAD.X R18, R13, 0x1, R13, P2 ;  /* 0x000000010d127824 */ /* 0x000fc600010e060d */
[----:B------:R-:W-:Y:S02]  /*39a0*/  SEL R16, R16, R17, P1 ;  /* 0x0000001110107207 */ /* 0x000fe40000800000 */
[----:B------:R-:W-:Y:S02]  /*39b0*/  SEL R18, R18, R13, P1 ;  /* 0x0000000d12127207 */ /* 0x000fe40000800000 */
[----:B------:R-:W-:Y:S02]  /*39c0*/  IADD3 R13, P2, PT, R16, 0x1, RZ ;  /* 0x00000001100d7810 */ /* 0x000fe40007f5e0ff */
[----:B------:R-:W-:Y:S02]  /*39d0*/  SEL R17, RZ, 0xffffffff, !P1 ;  /* 0xffffffffff117807 */ /* 0x000fe40004800000 */
[----:B------:R-:W-:Y:S01]  /*39e0*/  LOP3.LUT P1, R12, R12, 0x80000000, RZ, 0xc0, !PT ;  /* 0x800000000c0c7812 */ /* 0x000fe2000782c0ff */
[----:B------:R-:W-:Y:S02]  /*39f0*/  IMAD.X R16, RZ, RZ, R18, P2 ;  /* 0x000000ffff107224 */ /* 0x000fe400010e0612 */
[----:B------:R-:W-:Y:S01]  /*3a00*/  IMAD.IADD R17, R17, 0x1, -R20 ;  /* 0x0000000111117824 */ /* 0x000fe200078e0a14 */
[----:B------:R-:W-:-:S02]  /*3a10*/  @!P0 LOP3.LUT R12, R12, 0x80000000, RZ, 0x3c, !PT ;  /* 0x800000000c0c8812 */ /* 0x000fc400078e3cff */
[----:B------:R-:W-:-:S04]  /*3a20*/  SHF.R.U64 R13, R13, 0xa, R16 ;  /* 0x0000000a0d0d7819 */ /* 0x000fc80000001210 */
[----:B------:R-:W-:-:S03]  /*3a30*/  IADD3 R13, P2, PT, R13, 0x1, RZ ;  /* 0x000000010d0d7810 */ /* 0x000fc60007f5e0ff */
[----:B------:R-:W-:Y:S01]  /*3a40*/  @P1 IMAD.MOV R14, RZ, RZ, -R14 ;  /* 0x000000ffff0e1224 */ /* 0x000fe200078e0a0e */
[----:B------:R-:W-:-:S04]  /*3a50*/  LEA.HI.X R16, R16, RZ, RZ, 0x16, P2 ;  /* 0x000000ff10107211 */ /* 0x000fc800010fb4ff */
[--C-:B------:R-:W-:Y:S01]  /*3a60*/  SHF.R.U64 R20, R13, 0x1, R16.reuse ;  /* 0x000000010d147819 */ /* 0x100fe20000001210 */
[----:B------:R-:W-:Y:S01]  /*3a70*/  IMAD.SHL.U32 R13, R17, 0x100000, RZ ;  /* 0x00100000110d7824 */ /* 0x000fe200078e00ff */
[----:B------:R-:W-:Y:S02]  /*3a80*/  SHF.R.U32.HI R16, RZ, 0x1, R16 ;  /* 0x00000001ff107819 */ /* 0x000fe40000011610 */
[----:B------:R-:W-:-:S04]  /*3a90*/  IADD3 R20, P2, P3, RZ, RZ, R20 ;  /* 0x000000ffff147210 */ /* 0x000fc80007b5e014 */
[----:B------:R-:W-:-:S04]  /*3aa0*/  IADD3.X R13, PT, PT, R13, 0x3fe00000, R16, P2, P3 ;  /* 0x3fe000000d0d7810 */ /* 0x000fc800017e6410 */
[----:B------:R-:W-:-:S07]  /*3ab0*/  LOP3.LUT R12, R13, R12, RZ, 0xfc, !PT ;  /* 0x0000000c0d0c7212 */ /* 0x000fce00078efcff */
.L_x_51:
[----:B------:R-:W-:Y:S02]  /*3ac0*/  IMAD.MOV.U32 R21, RZ, RZ, R12 ;  /* 0x000000ffff157224 */ /* 0x000fe400078e000c */
[----:B------:R-:W-:Y:S02]  /*3ad0*/  IMAD.MOV.U32 R12, RZ, RZ, R11 ;  /* 0x000000ffff0c7224 */ /* 0x000fe400078e000b */
[----:B------:R-:W-:-:S04]  /*3ae0*/  IMAD.MOV.U32 R13, RZ, RZ, 0x0 ;  /* 0x00000000ff0d7424 */ /* 0x000fc800078e00ff */
[----:B------:R-:W-:Y:S05]  /*3af0*/  RET.REL.NODEC R12 `(danpart) ;  /* 0xffffffc40c407950 */ /* 0x000fea0003c3ffff */
.L_x_58:
[----:B------:R-:W-:-:S00]  /*3b00*/  BRA `(.L_x_58) ;  /* 0xfffffffc00fc7947 */ /* 0x000fc0000383ffff */
[----:B------:R-:W-:-:S00]  /*3b10*/  NOP ;  /* 0x0000000000007918 */ /* 0x000fc00000000000 */
        /* <DEDUP_REMOVED lines=14> */
.L_x_61:


//--------------------- .nv.global.init           --------------------------
	.section	.nv.global.init,"aw",@progbits
	.align	16
.nv.global.init:
	.type		__cudart_sin_cos_coeffs,@object
	.size		__cudart_sin_cos_coeffs,(__cudart_i2opi_d - __cudart_sin_cos_coeffs)
__cudart_sin_cos_coeffs:
        /*0000*/ 	.byte	0x46, 0xd2, 0xb0, 0x2c, 0xf1, 0xe5, 0x5a, 0xbe, 0x92, 0xe3, 0xac, 0x69, 0xe3, 0x1d, 0xc7, 0x3e
        /*0010*/ 	.byte	0xa1, 0x62, 0xdb, 0x19, 0xa0, 0x01, 0x2a, 0xbf, 0x18, 0x08, 0x11, 0x11, 0x11, 0x11, 0x81, 0x3f
        /*0020*/ 	.byte	0x54, 0x55, 0x55, 0x55, 0x55, 0x55, 0xc5, 0xbf, 0x00, 0x00, 0x00, 0x00, 0x00, 0x00, 0x00, 0x00
        /*0030*/ 	.byte	0x00, 0x00, 0x00, 0x00, 0x00, 0x00, 0x00, 0x00, 0x64, 0x81, 0xfd, 0x20, 0x83, 0xff, 0xa8, 0xbd
        /*0040*/ 	.byte	0x28, 0x85, 0xef, 0xc1, 0xa7, 0xee, 0x21, 0x3e, 0xd9, 0xe6, 0x06, 0x8e, 0x4f, 0x7e, 0x92, 0xbe
        /*0050*/ 	.byte	0xe9, 0xbc, 0xdd, 0x19, 0xa0, 0x01, 0xfa, 0x3e, 0x47, 0x5d, 0xc1, 0x16, 0x6c, 0xc1, 0x56, 0xbf
        /*0060*/ 	.byte	0x51, 0x55, 0x55, 0x55, 0x55, 0x55, 0xa5, 0x3f, 0x00, 0x00, 0x00, 0x00, 0x00, 0x00, 0xe0, 0xbf
        /*0070*/ 	.byte	0x00, 0x00, 0x00, 0x00, 0x00, 0x00, 0xf0, 0x3f, 0x00, 0x00, 0x00, 0x00, 0x00, 0x00, 0x00, 0x00
	.type		__cudart_i2opi_d,@object
	.size		__cudart_i2opi_d,(__cudart_i2opi_f - __cudart_i2opi_d)
__cudart_i2opi_d:
        /* <DEDUP_REMOVED lines=9> */
	.type		__cudart_i2opi_f,@object
	.size		__cudart_i2opi_f,(.L_0 - __cudart_i2opi_f)
__cudart_i2opi_f:
        /*0110*/ 	.byte	0x41, 0x90, 0x43, 0x3c, 0x99, 0x95, 0x62, 0xdb, 0xc0, 0xdd, 0x34, 0xf5, 0xd1, 0x57, 0x27, 0xfc
        /*0120*/ 	.byte	0x29, 0x15, 0x44, 0x4e, 0x6e, 0x83, 0xf9, 0xa2
.L_0:


//--------------------- .nv.shared.reserved.0     --------------------------
	.section	.nv.shared.reserved.0,"aw",@nobits
	.weak		__nv_reservedSMEM_offset_0_alias
	.size		__nv_reservedSMEM_offset_0_alias, 0, 64
	.other		__nv_reservedSMEM_offset_0_alias,@"STO_CUDA_RESERVED_SHARED STV_DEFAULT"
__nv_reservedSMEM_offset_0_alias:
	.zero		0
	.zero		64


//--------------------- .nv.constant0.danpart     --------------------------
	.section	.nv.constant0.danpart,"a",@progbits
	.sectionflags	@""
	.align	4
.nv.constant0.danpart:
	.zero		940


//--------------------- SYMBOLS --------------------------

	.type		.nv.reservedSmem.offset0,@object
	.size		.nv.reservedSmem.offset0,0x4
